	.target	sm_90a

	.elftype	@"ET_EXEC"


//--------------------- .note.nv.tkinfo           --------------------------
	.section	.note.nv.tkinfo,"",@"SHT_NOTE"
	.sectionflags	@"SHF_NOTE_NV_TKINFO"
	.tkinfo
        /*0018*/ 	.word	0x00000002
        /*0030*/ 	.string	""
        /*0030*/ 	.string	"ptxas"
        /*0030*/ 	.string	"Cuda compilation tools, release 13.0, V13.0.88"
        /*0030*/ 	.string	"Build cuda_13.0.r13.0/compiler.36424714_0"
        /*0030*/ 	.string	"-v  -suppress-debug-info  -lineinfo  -arch sm_90a "



//--------------------- .note.nv.cuinfo           --------------------------
	.section	.note.nv.cuinfo,"",@"SHT_NOTE"
	.sectionflags	@"SHF_NOTE_NV_CUINFO"
        /*0018*/ 	.short	0x0002
        /*001a*/ 	.short	0x005a
        /*001c*/ 	.short	0x0082
	.zero		2


//--------------------- .nv.info                  --------------------------
	.section	.nv.info,"",@"SHT_CUDA_INFO"
	.align	4


	//----- nvinfo : EIATTR_REGCOUNT
	.align		4
        /*0000*/ 	.byte	0x04, 0x2f
        /*0002*/ 	.short	(.L_1 - .L_0)
	.align		4
.L_0:
        /*0004*/ 	.word	index@(gluon_wgmma)
        /*0008*/ 	.word	0x0000005a


	//----- nvinfo : EIATTR_FRAME_SIZE
	.align		4
.L_1:
        /*000c*/ 	.byte	0x04, 0x11
        /*000e*/ 	.short	(.L_3 - .L_2)
	.align		4
.L_2:
        /*0010*/ 	.word	index@(gluon_wgmma)
        /*0014*/ 	.word	0x00000000


	//----- nvinfo : EIATTR_MIN_STACK_SIZE
	.align		4
.L_3:
        /*0018*/ 	.byte	0x04, 0x12
        /*001a*/ 	.short	(.L_5 - .L_4)
	.align		4
.L_4:
        /*001c*/ 	.word	index@(gluon_wgmma)
        /*0020*/ 	.word	0x00000000
.L_5:


//--------------------- .nv.compat                --------------------------
	.section	.nv.compat,"",@"SHT_CUDA_COMPAT_INFO"
	.align	4
        /*0000*/ 	.byte	0x02, 0x09, 0x01, 0x00, 0x02, 0x02, 0x04, 0x00, 0x02, 0x05, 0x05, 0x00, 0x03, 0x07, 0x01, 0x01
        /*0010*/ 	.byte	0x02, 0x03, 0x03, 0x00, 0x02, 0x06, 0x01, 0x00, 0x04, 0x0b, 0x08, 0x00, 0x00, 0x00, 0x00, 0x00
        /*0020*/ 	.byte	0x00, 0x00, 0x00, 0x00


//--------------------- .nv.info.gluon_wgmma      --------------------------
	.section	.nv.info.gluon_wgmma,"",@"SHT_CUDA_INFO"
	.sectionflags	@""
	.align	4


	//----- nvinfo : EIATTR_CUDA_API_VERSION
	.align		4
        /*0000*/ 	.byte	0x04, 0x37
        /*0002*/ 	.short	(.L_7 - .L_6)
.L_6:
        /*0004*/ 	.word	0x00000082


	//----- nvinfo : EIATTR_KPARAM_INFO
	.align		4
.L_7:
        /*0008*/ 	.byte	0x04, 0x17
        /*000a*/ 	.short	(.L_9 - .L_8)
.L_8:
        /*000c*/ 	.word	0x00000000
        /*0010*/ 	.short	0x000a
        /*0012*/ 	.short	0x0048
        /*0014*/ 	.byte	0x00, 0xf4, 0x21, 0x00


	//----- nvinfo : EIATTR_KPARAM_INFO
	.align		4
.L_9:
        /*0018*/ 	.byte	0x04, 0x17
        /*001a*/ 	.short	(.L_11 - .L_10)
.L_10:
        /*001c*/ 	.word	0x00000000
        /*0020*/ 	.short	0x0009
        /*0022*/ 	.short	0x0040
        /*0024*/ 	.byte	0x00, 0xf4, 0x21, 0x00


	//----- nvinfo : EIATTR_KPARAM_INFO
	.align		4
.L_11:
        /*0028*/ 	.byte	0x04, 0x17
        /*002a*/ 	.short	(.L_13 - .L_12)
.L_12:
        /*002c*/ 	.word	0x00000000
        /*0030*/ 	.short	0x0008
        /*0032*/ 	.short	0x0038
        /*0034*/ 	.byte	0x00, 0xf0, 0x21, 0x00


	//----- nvinfo : EIATTR_KPARAM_INFO
	.align		4
.L_13:
        /*0038*/ 	.byte	0x04, 0x17
        /*003a*/ 	.short	(.L_15 - .L_14)
.L_14:
        /*003c*/ 	.word	0x00000000
        /*0040*/ 	.short	0x0007
        /*0042*/ 	.short	0x0030
        /*0044*/ 	.byte	0x00, 0xf0, 0x21, 0x00


	//----- nvinfo : EIATTR_KPARAM_INFO
	.align		4
.L_15:
        /*0048*/ 	.byte	0x04, 0x17
        /*004a*/ 	.short	(.L_17 - .L_16)
.L_16:
        /*004c*/ 	.word	0x00000000
        /*0050*/ 	.short	0x0006
        /*0052*/ 	.short	0x0028
        /*0054*/ 	.byte	0x00, 0xf0, 0x21, 0x00


	//----- nvinfo : EIATTR_KPARAM_INFO
	.align		4
.L_17:
        /*0058*/ 	.byte	0x04, 0x17
        /*005a*/ 	.short	(.L_19 - .L_18)
.L_18:
        /*005c*/ 	.word	0x00000000
        /*0060*/ 	.short	0x0005
        /*0062*/ 	.short	0x0020
        /*0064*/ 	.byte	0x00, 0xf0, 0x11, 0x00


	//----- nvinfo : EIATTR_KPARAM_INFO
	.align		4
.L_19:
        /*0068*/ 	.byte	0x04, 0x17
        /*006a*/ 	.short	(.L_21 - .L_20)
.L_20:
        /*006c*/ 	.word	0x00000000
        /*0070*/ 	.short	0x0004
        /*0072*/ 	.short	0x001c
        /*0074*/ 	.byte	0x00, 0xf0, 0x11, 0x00


	//----- nvinfo : EIATTR_KPARAM_INFO
	.align		4
.L_21:
        /*0078*/ 	.byte	0x04, 0x17
        /*007a*/ 	.short	(.L_23 - .L_22)
.L_22:
        /*007c*/ 	.word	0x00000000
        /*0080*/ 	.short	0x0003
        /*0082*/ 	.short	0x0018
        /*0084*/ 	.byte	0x00, 0xf0, 0x11, 0x00


	//----- nvinfo : EIATTR_KPARAM_INFO
	.align		4
.L_23:
        /*0088*/ 	.byte	0x04, 0x17
        /*008a*/ 	.short	(.L_25 - .L_24)
.L_24:
        /*008c*/ 	.word	0x00000000
        /*0090*/ 	.short	0x0002
        /*0092*/ 	.short	0x0010
        /*0094*/ 	.byte	0x00, 0xf4, 0x21, 0x00


	//----- nvinfo : EIATTR_KPARAM_INFO
	.align		4
.L_25:
        /*0098*/ 	.byte	0x04, 0x17
        /*009a*/ 	.short	(.L_27 - .L_26)
.L_26:
        /*009c*/ 	.word	0x00000000
        /*00a0*/ 	.short	0x0001
        /*00a2*/ 	.short	0x0008
        /*00a4*/ 	.byte	0x00, 0xf4, 0x21, 0x00


	//----- nvinfo : EIATTR_KPARAM_INFO
	.align		4
.L_27:
        /*00a8*/ 	.byte	0x04, 0x17
        /*00aa*/ 	.short	(.L_29 - .L_28)
.L_28:
        /*00ac*/ 	.word	0x00000000
        /*00b0*/ 	.short	0x0000
        /*00b2*/ 	.short	0x0000
        /*00b4*/ 	.byte	0x00, 0xf4, 0x21, 0x00


	//----- nvinfo : EIATTR_SPARSE_MMA_MASK
	.align		4
.L_29:
        /*00b8*/ 	.byte	0x03, 0x50
        /*00ba*/ 	.short	0x0000


	//----- nvinfo : EIATTR_MAXREG_COUNT
	.align		4
        /*00bc*/ 	.byte	0x03, 0x1b
        /*00be*/ 	.short	0x00ff


	//----- nvinfo : EIATTR_NUM_BARRIERS
	.align		4
        /*00c0*/ 	.byte	0x02, 0x4c
        /*00c2*/ 	.byte	0x01
	.zero		1


	//----- nvinfo : EIATTR_MERCURY_ISA_VERSION
	.align		4
        /*00c4*/ 	.byte	0x03, 0x5f
        /*00c6*/ 	.short	0x0101


	//----- nvinfo : EIATTR_INT_WARP_WIDE_INSTR_OFFSETS
	.align		4
        /*00c8*/ 	.byte	0x04, 0x31
        /*00ca*/ 	.short	(.L_31 - .L_30)


	//   ....[0]....
.L_30:
        /*00cc*/ 	.word	0x00001460


	//   ....[1]....
        /*00d0*/ 	.word	0x00001480


	//   ....[2]....
        /*00d4*/ 	.word	0x00001490


	//   ....[3]....
        /*00d8*/ 	.word	0x000014a0


	//   ....[4]....
        /*00dc*/ 	.word	0x000015b0


	//   ....[5]....
        /*00e0*/ 	.word	0x00001960


	//   ....[6]....
        /*00e4*/ 	.word	0x00001970


	//   ....[7]....
        /*00e8*/ 	.word	0x000019e0


	//   ....[8]....
        /*00ec*/ 	.word	0x000019f0


	//   ....[9]....
        /*00f0*/ 	.word	0x00001e70


	//   ....[10]....
        /*00f4*/ 	.word	0x00001e90


	//----- nvinfo : EIATTR_COOP_GROUP_MASK_REGIDS
	.align		4
.L_31:
        /*00f8*/ 	.byte	0x04, 0x29
        /*00fa*/ 	.short	(.L_33 - .L_32)


	//   ....[0]....
.L_32:
        /*00fc*/ 	.word	0xffffffff


	//   ....[1]....
        /*0100*/ 	.word	0xffffffff


	//   ....[2]....
        /*0104*/ 	.word	0xffffffff


	//----- nvinfo : EIATTR_COOP_GROUP_INSTR_OFFSETS
	.align		4
.L_33:
        /*0108*/ 	.byte	0x04, 0x28
        /*010a*/ 	.short	(.L_35 - .L_34)


	//   ....[0]....
.L_34:
        /*010c*/ 	.word	0x00000150


	//   ....[1]....
        /*0110*/ 	.word	0x00000700


	//   ....[2]....
        /*0114*/ 	.word	0x00000cf0


	//----- nvinfo : EIATTR_MBARRIER_INSTR_OFFSETS
	.align		4
.L_35:
        /*0118*/ 	.byte	0x04, 0x39
        /*011a*/ 	.short	(.L_37 - .L_36)


	//   ....[0]....
.L_36:
        /*011c*/ 	.word	0x00001600
        /*0120*/ 	.word	0x000000ff
        /*0124*/ 	.word	0x0000c000
        /*0128*/ 	.short	0x0100
        /*012a*/ 	.byte	0x14
	.zero		1


	//   ....[1]....
        /*012c*/ 	.word	0x00001620
        /*0130*/ 	.word	0x000000ff
        /*0134*/ 	.word	0x0000c008
        /*0138*/ 	.short	0x0100
        /*013a*/ 	.byte	0x14
	.zero		1


	//   ....[2]....
        /*013c*/ 	.word	0x00001650
        /*0140*/ 	.word	0x000000ff
        /*0144*/ 	.word	0x0000c010
        /*0148*/ 	.short	0x0100
        /*014a*/ 	.byte	0x14
	.zero		1


	//   ....[3]....
        /*014c*/ 	.word	0x00001670
        /*0150*/ 	.word	0x000000ff
        /*0154*/ 	.word	0x0000c018
        /*0158*/ 	.short	0x0100
        /*015a*/ 	.byte	0x14
	.zero		1


	//   ....[4]....
        /*015c*/ 	.word	0x00001aa0
        /*0160*/ 	.word	0x000000ff
        /*0164*/ 	.word	0x0000c000
        /*0168*/ 	.short	0x010a
        /*016a*/ 	.byte	0x12
	.zero		1


	//   ....[5]....
        /*016c*/ 	.word	0x00001d80
        /*0170*/ 	.word	0x000000ff
        /*0174*/ 	.word	0x0000c000
        /*0178*/ 	.short	0x0108
        /*017a*/ 	.byte	0x14
	.zero		1


	//   ....[6]....
        /*017c*/ 	.word	0x00001f00
        /*0180*/ 	.word	0x000000ff
        /*0184*/ 	.word	0x0000c008
        /*0188*/ 	.short	0x0108
        /*018a*/ 	.byte	0x14
	.zero		1


	//   ....[7]....
        /*018c*/ 	.word	0x00001ff0
        /*0190*/ 	.word	0x000000ff
        /*0194*/ 	.word	0x0000c010
        /*0198*/ 	.short	0x0108
        /*019a*/ 	.byte	0x14
	.zero		1


	//   ....[8]....
        /*019c*/ 	.word	0x00002090
        /*01a0*/ 	.word	0x000000ff
        /*01a4*/ 	.word	0x0000c018
        /*01a8*/ 	.short	0x0108
        /*01aa*/ 	.byte	0x14
	.zero		1


	//   ....[9]....
        /*01ac*/ 	.word	0x000021a0
        /*01b0*/ 	.word	0x000000ff
        /*01b4*/ 	.word	0x0000c000
        /*01b8*/ 	.short	0x010a
        /*01ba*/ 	.byte	0x12
	.zero		1


	//----- nvinfo : EIATTR_NUM_MBARRIERS
	.align		4
.L_37:
        /*01bc*/ 	.byte	0x03, 0x38
        /*01be*/ 	.short	0x0004


	//----- nvinfo : EIATTR_EXIT_INSTR_OFFSETS
	.align		4
        /*01c0*/ 	.byte	0x04, 0x1c
        /*01c2*/ 	.short	(.L_39 - .L_38)


	//   ....[0]....
.L_38:
        /*01c4*/ 	.word	0x00002190


	//----- nvinfo : EIATTR_REQNTID
	.align		4
.L_39:
        /*01c8*/ 	.byte	0x04, 0x10
        /*01ca*/ 	.short	(.L_41 - .L_40)
.L_40:
        /*01cc*/ 	.word	0x00000080
        /*01d0*/ 	.word	0x00000001
        /*01d4*/ 	.word	0x00000001


	//----- nvinfo : EIATTR_CRS_STACK_SIZE
	.align		4
.L_41:
        /*01d8*/ 	.byte	0x04, 0x1e
        /*01da*/ 	.short	(.L_43 - .L_42)
.L_42:
        /*01dc*/ 	.word	0x00000000


	//----- nvinfo : EIATTR_CBANK_PARAM_SIZE
	.align		4
.L_43:
        /*01e0*/ 	.byte	0x03, 0x19
        /*01e2*/ 	.short	0x0050


	//----- nvinfo : EIATTR_PARAM_CBANK
	.align		4
        /*01e4*/ 	.byte	0x04, 0x0a
        /*01e6*/ 	.short	(.L_45 - .L_44)
	.align		4
.L_44:
        /*01e8*/ 	.word	index@(.nv.constant0.gluon_wgmma)
        /*01ec*/ 	.short	0x0210
        /*01ee*/ 	.short	0x0050


	//----- nvinfo : EIATTR_SW_WAR
	.align		4
.L_45:
        /*01f0*/ 	.byte	0x04, 0x36
        /*01f2*/ 	.short	(.L_47 - .L_46)
.L_46:
        /*01f4*/ 	.word	0x00000008
.L_47:


//--------------------- .nv.callgraph             --------------------------
	.section	.nv.callgraph,"",@"SHT_CUDA_CALLGRAPH"
	.align	4
	.sectionentsize	8
	.align		4
        /*0000*/ 	.word	0x00000000
	.align		4
        /*0004*/ 	.word	0xffffffff
	.align		4
        /*0008*/ 	.word	0x00000000
	.align		4
        /*000c*/ 	.word	0xfffffffe
	.align		4
        /*0010*/ 	.word	0x00000000
	.align		4
        /*0014*/ 	.word	0xfffffffd
	.align		4
        /*0018*/ 	.word	0x00000000
	.align		4
        /*001c*/ 	.word	0xfffffffc


//--------------------- .text.gluon_wgmma         --------------------------
	.section	.text.gluon_wgmma,"ax",@progbits
	.align	128
        .global         gluon_wgmma
        .type           gluon_wgmma,@function
        .size           gluon_wgmma,(.L_x_52 - gluon_wgmma)
        .other          gluon_wgmma,@"STO_CUDA_ENTRY STV_DEFAULT"
gluon_wgmma:
.text.gluon_wgmma:
[----:B------:R-:W-:Y:S01]  /*0000*/  LDC R1, c[0x0][0x28] ;  /* 0x00000a00ff017b82 */ /* 0x000fe20000000800 */
[----:B------:R-:W1:Y:S07]  /*0010*/  S2R R0, SR_TID.X ;  /* 0x0000000000007919 */ /* 0x000e6e0000002100 */
[----:B------:R-:W2:Y:S01]  /*0020*/  S2UR UR4, SR_CgaCtaId ;  /* 0x00000000000479c3 */ /* 0x000ea20000008800 */
[----:B------:R-:W-:Y:S01]  /*0030*/  UMOV UR20, 0x400 ;  /* 0x0000040000147882 */ /* 0x000fe20000000000 */
[----:B------:R-:W-:Y:S01]  /*0040*/  ULDC UR6, c[0x0][0xc] ;  /* 0x0000030000067ab9 */ /* 0x000fe20000000800 */
[----:B------:R-:W-:Y:S01]  /*0050*/  ULDC.64 UR26, c[0x0][0x250] ;  /* 0x00009400001a7ab9 */ /* 0x000fe20000000a00 */
[----:B------:R-:W-:Y:S04]  /*0060*/  BSSY B0, `(.L_x_0) ;  /* 0x000001f000007945 */ /* 0x000fe80003800000 */
[----:B------:R-:W3:Y:S08]  /*0070*/  LDC R3, c[0x0][0x228] ;  /* 0x00008a00ff037b82 */ /* 0x000ef00000000800 */
[----:B------:R-:W4:Y:S08]  /*0080*/  LDC R12, c[0x0][0x230] ;  /* 0x00008c00ff0c7b82 */ /* 0x000f300000000800 */
[----:B------:R-:W-:Y:S01]  /*0090*/  S2UR UR21, SR_CTAID.Y ;  /* 0x00000000001579c3 */ /* 0x000fe20000002600 */
[----:B--2---:R-:W-:-:S03]  /*00a0*/  ULEA UR20, UR4, UR20, 0x18 ;  /* 0x0000001404147291 */ /* 0x004fc6000f8ec03f */
[----:B------:R-:W-:Y:S01]  /*00b0*/  ULDC UR4, c[0x0][0x10] ;  /* 0x0000040000047ab9 */ /* 0x000fe20000000800 */
[----:B-1----:R-:W-:-:S03]  /*00c0*/  LOP3.LUT R2, R0, 0x7f, RZ, 0xc0, !PT ;  /* 0x0000007f00027812 */ /* 0x002fc600078ec0ff */
[----:B------:R-:W1:Y:S01]  /*00d0*/  S2UR UR5, SR_CTAID.Z ;  /* 0x00000000000579c3 */ /* 0x000e620000002700 */
[----:B---3--:R-:W-:Y:S01]  /*00e0*/  VIADD R3, R3, 0xffffffff ;  /* 0xffffffff03037836 */ /* 0x008fe20000000000 */
[C---:B------:R-:W-:Y:S02]  /*00f0*/  ISETP.GE.U32.AND P0, PT, R2.reuse, 0x20, PT ;  /* 0x000000200200780c */ /* 0x040fe40003f06070 */
[C---:B------:R-:W-:Y:S02]  /*0100*/  ISETP.NE.U32.AND P2, PT, R2.reuse, RZ, PT ;  /* 0x000000ff0200720c */ /* 0x040fe40003f45070 */
[----:B------:R-:W-:Y:S02]  /*0110*/  LEA R13, R2, UR20, 0x2 ;  /* 0x00000014020d7c11 */ /* 0x000fe4000f8e10ff */
[----:B------:R-:W2:Y:S01]  /*0120*/  S2UR UR28, SR_CTAID.X ;  /* 0x00000000001c79c3 */ /* 0x000ea20000002500 */
[----:B----4-:R-:W-:-:S06]  /*0130*/  VIADD R8, R12, 0xffffffff ;  /* 0xffffffff0c087836 */ /* 0x010fcc0000000000 */
[----:B------:R3:W-:Y:S01]  /*0140*/  @!P0 STS [R13], RZ ;  /* 0x000000ff0d008388 */ /* 0x0007e20000000800 */
[----:B------:R-:W-:-:S03]  /*0150*/  NOP ;  /* 0x0000000000007918 */ /* 0x000fc60000000000 */
[----:B------:R3:W-:Y:S01]  /*0160*/  @!P2 STS [UR20+0x24], R3 ;  /* 0x00002403ff00a988 */ /* 0x0007e20008000814 */
[----:B-1----:R-:W-:-:S03]  /*0170*/  UIMAD UR4, UR5, UR4, UR21 ;  /* 0x00000004050472a4 */ /* 0x002fc6000f8e0215 */
[----:B------:R3:W-:Y:S01]  /*0180*/  @!P2 STS [UR20+0x20], R8 ;  /* 0x00002008ff00a988 */ /* 0x0007e20008000814 */
[----:B--2---:R-:W-:-:S04]  /*0190*/  UIMAD UR4, UR4, UR6, UR28 ;  /* 0x00000006040472a4 */ /* 0x004fc8000f8e021c */
[----:B------:R-:W-:-:S03]  /*01a0*/  UIMAD UR5, UR4, 0x180, URZ ;  /* 0x00000180040578a4 */ /* 0x000fc6000f8e023f */
[----:B------:R-:W-:Y:S01]  /*01b0*/  UMOV UR4, URZ ;  /* 0x0000003f00047c82 */ /* 0x000fe20008000000 */
[----:B------:R-:W-:-:S04]  /*01c0*/  UIADD3 UR22, UP0, UR5, UR26, URZ ;  /* 0x0000001a05167290 */ /* 0x000fc8000ff1e03f */
[----:B------:R-:W-:Y:S01]  /*01d0*/  ULEA.HI.X.SX32 UR23, UR5, UR27, 0x1, UP0 ;  /* 0x0000001b05177291 */ /* 0x000fe200080f0e3f */
[----:B---3--:R-:W-:Y:S11]  /*01e0*/  @P2 BRA `(.L_x_1) ;  /* 0x0000000000182947 */ /* 0x008ff60003800000 */
[----:B------:R-:W1:Y:S01]  /*01f0*/  LDS R4, [UR20+0x8] ;  /* 0x00000814ff047984 */ /* 0x000e620008000800 */
[----:B------:R-:W2:Y:S01]  /*0200*/  LDC.64 R6, c[0x0][0x210] ;  /* 0x00008400ff067b82 */ /* 0x000ea20000000a00 */
[----:B------:R-:W-:Y:S02]  /*0210*/  IMAD.MOV.U32 R5, RZ, RZ, 0x70 ;  /* 0x00000070ff057424 */ /* 0x000fe400078e00ff */
[----:B--2---:R2:W-:Y:S03]  /*0220*/  STS.64 [UR20], R6 ;  /* 0x00000006ff007988 */ /* 0x0045e60008000a14 */
[----:B-1----:R-:W-:-:S05]  /*0230*/  LOP3.LUT R4, R4, 0x10, R5, 0xd8, !PT ;  /* 0x0000001004047812 */ /* 0x002fca00078ed805 */
[----:B------:R2:W-:Y:S02]  /*0240*/  STS [UR20+0x8], R4 ;  /* 0x00000804ff007988 */ /* 0x0005e40008000814 */
.L_x_1:
[----:B------:R-:W-:Y:S05]  /*0250*/  BSYNC B0 ;  /* 0x0000000000007941 */ /* 0x000fea0003800000 */
.L_x_0:
[----:B------:R-:W-:Y:S04]  /*0260*/  BSSY B0, `(.L_x_2) ;  /* 0x000000a000007945 */ /* 0x000fe80003800000 */
[----:B------:R-:W-:Y:S05]  /*0270*/  @P2 BRA `(.L_x_3) ;  /* 0x0000000000202947 */ /* 0x000fea0003800000 */
[----:B--2---:R-:W1:Y:S01]  /*0280*/  LDS R4, [UR20+0x34] ;  /* 0x00003414ff047984 */ /* 0x004e620008000800 */
[----:B------:R-:W-:Y:S02]  /*0290*/  IMAD.MOV.U32 R5, RZ, RZ, 0x1f000000 ;  /* 0x1f000000ff057424 */ /* 0x000fe400078e00ff */
[----:B------:R-:W-:Y:S01]  /*02a0*/  @!P2 IMAD.MOV.U32 R6, RZ, RZ, 0x3f ;  /* 0x0000003fff06a424 */ /* 0x000fe200078e00ff */
[----:B------:R-:W2:Y:S02]  /*02b0*/  @!P2 LDS R7, [UR20+0x38] ;  /* 0x00003814ff07a984 */ /* 0x000ea40008000800 */
[----:B-1----:R-:W-:Y:S02]  /*02c0*/  LOP3.LUT R4, R4, 0xff000000, R5, 0xb8, !PT ;  /* 0xff00000004047812 */ /* 0x002fe400078eb805 */
[----:B--2---:R-:W-:-:S03]  /*02d0*/  @!P2 LOP3.LUT R5, R7, 0xff, R6, 0xb8, !PT ;  /* 0x000000ff0705a812 */ /* 0x004fc600078eb806 */
[----:B------:R1:W-:Y:S04]  /*02e0*/  STS [UR20+0x34], R4 ;  /* 0x00003404ff007988 */ /* 0x0003e80008000814 */
[----:B------:R1:W-:Y:S02]  /*02f0*/  @!P2 STS [UR20+0x38], R5 ;  /* 0x00003805ff00a988 */ /* 0x0003e40008000814 */
.L_x_3:
[----:B------:R-:W-:Y:S05]  /*0300*/  BSYNC B0 ;  /* 0x0000000000007941 */ /* 0x000fea0003800000 */
.L_x_2:
[----:B------:R-:W-:Y:S04]  /*0310*/  BSSY B0, `(.L_x_4) ;  /* 0x000000e000007945 */ /* 0x000fe80003800000 */
[----:B------:R-:W-:Y:S05]  /*0320*/  @P2 BRA `(.L_x_5) ;  /* 0x0000000000302947 */ /* 0x000fea0003800000 */
[----:B-1----:R-:W1:Y:S01]  /*0330*/  LDS R5, [UR20+0x34] ;  /* 0x00003414ff057984 */ /* 0x002e620008000800 */
[----:B--2---:R-:W2:Y:S03]  /*0340*/  LDC.64 R6, c[0x0][0x238] ;  /* 0x00008e00ff067b82 */ /* 0x004ea60000000a00 */
[----:B------:R-:W3:Y:S01]  /*0350*/  LDS R4, [UR20+0x1c] ;  /* 0x00001c14ff047984 */ /* 0x000ee20008000800 */
[C---:B--2---:R-:W-:Y:S01]  /*0360*/  SHF.L.U64.HI R7, R6.reuse, 0x1, R7 ;  /* 0x0000000106077819 */ /* 0x044fe20000010207 */
[----:B------:R-:W-:-:S03]  /*0370*/  IMAD.SHL.U32 R6, R6, 0x2, RZ ;  /* 0x0000000206067824 */ /* 0x000fc600078e00ff */
[--C-:B------:R-:W-:Y:S02]  /*0380*/  SHF.R.U32.HI R9, RZ, 0x4, R7.reuse ;  /* 0x00000004ff097819 */ /* 0x100fe40000011607 */
[----:B------:R-:W-:-:S05]  /*0390*/  SHF.R.U64 R6, R6, 0x4, R7 ;  /* 0x0000000406067819 */ /* 0x000fca0000001207 */
[----:B------:R4:W-:Y:S01]  /*03a0*/  STS [UR20+0xc], R6 ;  /* 0x00000c06ff007988 */ /* 0x0009e20008000814 */
[----:B-1----:R-:W-:Y:S02]  /*03b0*/  LOP3.LUT R5, R5, 0x7, RZ, 0xb8, !PT ;  /* 0x0000000705057812 */ /* 0x002fe400078eb8ff */
[----:B---3--:R-:W-:-:S03]  /*03c0*/  LOP3.LUT R4, R4, 0xf, R9, 0xb8, !PT ;  /* 0x0000000f04047812 */ /* 0x008fc600078eb809 */
[----:B------:R4:W-:Y:S04]  /*03d0*/  STS [UR20+0x34], R5 ;  /* 0x00003405ff007988 */ /* 0x0009e80008000814 */
[----:B------:R4:W-:Y:S02]  /*03e0*/  STS [UR20+0x1c], R4 ;  /* 0x00001c04ff007988 */ /* 0x0009e40008000814 */
.L_x_5:
[----:B------:R-:W-:Y:S05]  /*03f0*/  BSYNC B0 ;  /* 0x0000000000007941 */ /* 0x000fea0003800000 */
.L_x_4:
[----:B------:R-:W-:Y:S04]  /*0400*/  BSSY B1, `(.L_x_6) ;  /* 0x000001a000017945 */ /* 0x000fe80003800000 */
[----:B------:R-:W-:Y:S04]  /*0410*/  BSSY B0, `(.L_x_7) ;  /* 0x0000015000007945 */ /* 0x000fe80003800000 */
[----:B------:R-:W-:Y:S05]  /*0420*/  @P2 BRA `(.L_x_8) ;  /* 0x0000000000202947 */ /* 0x000fea0003800000 */
[----:B-12-4-:R-:W1:Y:S02]  /*0430*/  LDS R4, [UR20+0x34] ;  /* 0x00003414ff047984 */ /* 0x016e640008000800 */
[----:B-1----:R-:W-:-:S05]  /*0440*/  LOP3.LUT R4, R4, 0x38, RZ, 0xb8, !PT ;  /* 0x0000003804047812 */ /* 0x002fca00078eb8ff */
[----:B------:R1:W-:Y:S01]  /*0450*/  STS [UR20+0x34], R4 ;  /* 0x00003404ff007988 */ /* 0x0003e20008000814 */
[----:B------:R-:W-:Y:S05]  /*0460*/  @P2 BRA `(.L_x_9) ;  /* 0x0000000000202947 */ /* 0x000fea0003800000 */
[----:B-1----:R-:W1:Y:S01]  /*0470*/  LDS R4, [UR20+0x8] ;  /* 0x00000814ff047984 */ /* 0x002e620008000800 */
[----:B------:R-:W-:-:S05]  /*0480*/  IMAD.MOV.U32 R5, RZ, RZ, 0x780 ;  /* 0x00000780ff057424 */ /* 0x000fca00078e00ff */
[----:B-1----:R-:W-:-:S05]  /*0490*/  LOP3.LUT R4, R4, 0x300, R5, 0xd8, !PT ;  /* 0x0000030004047812 */ /* 0x002fca00078ed805 */
[----:B------:R3:W-:Y:S02]  /*04a0*/  STS [UR20+0x8], R4 ;  /* 0x00000804ff007988 */ /* 0x0007e40008000814 */
.L_x_8:
[----:B------:R-:W-:Y:S05]  /*04b0*/  @P2 BRA `(.L_x_10) ;  /* 0x0000000000282947 */ /* 0x000fea0003800000 */
[----:B-1234-:R-:W1:Y:S02]  /*04c0*/  LDS R4, [UR20+0x8] ;  /* 0x00000814ff047984 */ /* 0x01ee640008000800 */
[----:B-1----:R-:W-:-:S05]  /*04d0*/  LOP3.LUT R4, R4, 0x1800, RZ, 0xb8, !PT ;  /* 0x0000180004047812 */ /* 0x002fca00078eb8ff */
[----:B------:R2:W-:Y:S02]  /*04e0*/  STS [UR20+0x8], R4 ;  /* 0x00000804ff007988 */ /* 0x0005e40008000814 */
.L_x_9:
[----:B------:R-:W-:Y:S05]  /*04f0*/  @P2 BREAK B0 ;  /* 0x0000000000002942 */ /* 0x000fea0003800000 */
[----:B------:R-:W-:Y:S05]  /*0500*/  @P2 BRA `(.L_x_11) ;  /* 0x0000000000242947 */ /* 0x000fea0003800000 */
[----:B------:R-:W3:Y:S01]  /*0510*/  LDS R5, [UR20+0x8] ;  /* 0x00000814ff057984 */ /* 0x000ee20008000800 */
[----:B-12---:R-:W-:-:S05]  /*0520*/  IMAD.MOV.U32 R4, RZ, RZ, 0x6000 ;  /* 0x00006000ff047424 */ /* 0x006fca00078e00ff */
[----:B---3--:R-:W-:-:S04]  /*0530*/  LOP3.LUT R4, R5, 0x4000, R4, 0xd8, !PT ;  /* 0x0000400005047812 */ /* 0x008fc800078ed804 */
[----:B------:R-:W-:-:S05]  /*0540*/  LOP3.LUT R4, R4, 0x400000, RZ, 0xb8, !PT ;  /* 0x0040000004047812 */ /* 0x000fca00078eb8ff */
[----:B------:R5:W-:Y:S02]  /*0550*/  STS [UR20+0x8], R4 ;  /* 0x00000804ff007988 */ /* 0x000be40008000814 */
.L_x_10:
[----:B------:R-:W-:Y:S05]  /*0560*/  BSYNC B0 ;  /* 0x0000000000007941 */ /* 0x000fea0003800000 */
.L_x_7:
[----:B-12345:R-:W1:Y:S02]  /*0570*/  @!P2 LDS R4, [UR20+0x8] ;  /* 0x00000814ff04a984 */ /* 0x03ee640008000800 */
[----:B-1----:R-:W-:-:S05]  /*0580*/  @!P2 LOP3.LUT R4, R4, 0x8000, RZ, 0xb8, !PT ;  /* 0x000080000404a812 */ /* 0x002fca00078eb8ff */
[----:B------:R3:W-:Y:S02]  /*0590*/  @!P2 STS [UR20+0x8], R4 ;  /* 0x00000804ff00a988 */ /* 0x0007e40008000814 */
.L_x_11:
[----:B------:R-:W-:Y:S05]  /*05a0*/  BSYNC B1 ;  /* 0x0000000000017941 */ /* 0x000fea0003800000 */
.L_x_6:
[----:B------:R-:W-:Y:S05]  /*05b0*/  WARPSYNC.ALL ;  /* 0x0000000000007948 */ /* 0x000fea0003800000 */
[----:B------:R-:W-:Y:S05]  /*05c0*/  @P0 BRA `(.L_x_12) ;  /* 0x0000000000280947 */ /* 0x000fea0003800000 */
[----:B-123--:R-:W1:Y:S01]  /*05d0*/  S2R R4, SR_LANEID ;  /* 0x0000000000047919 */ /* 0x00ee620000000000 */
[----:B------:R-:W-:Y:S05]  /*05e0*/  WARPSYNC.ALL ;  /* 0x0000000000007948 */ /* 0x000fea0003800000 */
[----:B-1----:R-:W-:-:S05]  /*05f0*/  IMAD.SHL.U32 R6, R4, 0x4, RZ ;  /* 0x0000000404067824 */ /* 0x002fca00078e00ff */
[----:B------:R-:W1:Y:S01]  /*0600*/  LDS R7, [R6+UR20] ;  /* 0x0000001406077984 */ /* 0x000e620008000800 */
[----:B------:R-:W-:-:S05]  /*0610*/  IADD3 R4, P1, R6, UR22, RZ ;  /* 0x0000001606047c10 */ /* 0x000fca000ff3e0ff */
[----:B------:R-:W-:-:S05]  /*0620*/  IMAD.X R5, RZ, RZ, UR23, P1 ;  /* 0x00000017ff057e24 */ /* 0x000fca00088e06ff */
[----:B-1----:R4:W5:Y:S01]  /*0630*/  ATOMG.E.EXCH.STRONG.GPU PT, RZ, [R4], R7 ;  /* 0x0000000704ff73a8 */ /* 0x00296200041ee100 */
[----:B------:R-:W-:-:S04]  /*0640*/  DEPBAR {5,4,3,2,1,0} ;  /* 0x0000003f0000791a */ /* 0x000fc80000000000 */
[----:B------:R4:W-:Y:S01]  /*0650*/  UTMACCTL.IV [UR22] ;  /* 0x00000000160079b9 */ /* 0x0009e20008000000 */
[----:B------:R-:W-:Y:S01]  /*0660*/  NOP ;  /* 0x0000000000007918 */ /* 0x000fe20000000000 */
.L_x_12:
[----:B------:R-:W-:Y:S05]  /*0670*/  @P0 BRA `(.L_x_13) ;  /* 0x00000000000c0947 */ /* 0x000fea0003800000 */
[----:B------:R0:W-:Y:S01]  /*0680*/  UTMACMDFLUSH ;  /* 0x00000000000079b7 */ /* 0x0001e20000000000 */
[----:B------:R-:W-:Y:S05]  /*0690*/  @P0 BRA `(.L_x_13) ;  /* 0x0000000000040947 */ /* 0x000fea0003800000 */
[----:B------:R-:W-:-:S04]  /*06a0*/  DEPBAR.LE SB0, 0x0 ;  /* 0x000080000000791a */ /* 0x000fc80000000000 */
.L_x_13:
[----:B------:R-:W-:Y:S05]  /*06b0*/  WARPSYNC.ALL ;  /* 0x0000000000007948 */ /* 0x000fea0003800000 */
[----:B-----5:R-:W-:Y:S06]  /*06c0*/  BAR.SYNC.DEFER_BLOCKING 0x0 ;  /* 0x0000000000007b1d */ /* 0x020fec0000010000 */
[----:B------:R-:W-:Y:S02]  /*06d0*/  BSSY B1, `(.L_x_14) ;  /* 0x000000b000017945 */ /* 0x000fe40003800000 */
[----:B------:R-:W-:Y:S06]  /*06e0*/  BAR.SYNC.DEFER_BLOCKING 0x0 ;  /* 0x0000000000007b1d */ /* 0x000fec0000010000 */
[----:B------:R5:W-:Y:S01]  /*06f0*/  @!P0 STS [R13], RZ ;  /* 0x000000ff0d008388 */ /* 0x000be20000000800 */
[----:B------:R-:W-:Y:S01]  /*0700*/  NOP ;  /* 0x0000000000007918 */ /* 0x000fe20000000000 */
[----:B------:R-:W-:Y:S05]  /*0710*/  @P2 BRA `(.L_x_15) ;  /* 0x0000000000182947 */ /* 0x000fea0003800000 */
[----:B-1234-:R-:W1:Y:S01]  /*0720*/  LDS R4, [UR20+0x8] ;  /* 0x00000814ff047984 */ /* 0x01ee620008000800 */
[----:B------:R-:W2:Y:S01]  /*0730*/  LDC.64 R6, c[0x0][0x218] ;  /* 0x00008600ff067b82 */ /* 0x000ea20000000a00 */
[----:B------:R-:W-:Y:S02]  /*0740*/  IMAD.MOV.U32 R5, RZ, RZ, 0x70 ;  /* 0x00000070ff057424 */ /* 0x000fe400078e00ff */
[----:B--2---:R2:W-:Y:S03]  /*0750*/  STS.64 [UR20], R6 ;  /* 0x00000006ff007988 */ /* 0x0045e60008000a14 */
[----:B-1----:R-:W-:-:S05]  /*0760*/  LOP3.LUT R4, R4, 0x10, R5, 0xd8, !PT ;  /* 0x0000001004047812 */ /* 0x002fca00078ed805 */
[----:B------:R2:W-:Y:S02]  /*0770*/  STS [UR20+0x8], R4 ;  /* 0x00000804ff007988 */ /* 0x0005e40008000814 */
.L_x_15:
[----:B----4-:R-:W-:Y:S05]  /*0780*/  BSYNC B1 ;  /* 0x0000000000017941 */ /* 0x010fea0003800000 */
.L_x_14:
[----:B------:R-:W-:Y:S04]  /*0790*/  BSSY B2, `(.L_x_16) ;  /* 0x000000f000027945 */ /* 0x000fe80003800000 */
[----:B------:R-:W-:Y:S04]  /*07a0*/  BSSY B1, `(.L_x_17) ;  /* 0x000000c000017945 */ /* 0x000fe80003800000 */
[----:B------:R-:W-:Y:S05]  /*07b0*/  @P2 BRA `(.L_x_18) ;  /* 0x0000000000282947 */ /* 0x000fea0003800000 */
[----:B-123--:R-:W1:Y:S01]  /*07c0*/  LDS R4, [UR20+0x34] ;  /* 0x00003414ff047984 */ /* 0x00ee620008000800 */
[----:B------:R-:W-:Y:S01]  /*07d0*/  IMAD.MOV.U32 R5, RZ, RZ, 0x1f000000 ;  /* 0x1f000000ff057424 */ /* 0x000fe200078e00ff */
[----:B------:R-:W-:Y:S05]  /*07e0*/  @P2 BREAK B1 ;  /* 0x0000000000012942 */ /* 0x000fea0003800000 */
[----:B-1----:R-:W-:-:S05]  /*07f0*/  LOP3.LUT R4, R4, 0xff000000, R5, 0xb8, !PT ;  /* 0xff00000004047812 */ /* 0x002fca00078eb805 */
[----:B------:R1:W-:Y:S01]  /*0800*/  STS [UR20+0x34], R4 ;  /* 0x00003404ff007988 */ /* 0x0003e20008000814 */
[----:B------:R-:W-:Y:S05]  /*0810*/  @P2 BRA `(.L_x_19) ;  /* 0x0000000000182947 */ /* 0x000fea0003800000 */
[----:B------:R-:W2:Y:S01]  /*0820*/  LDS R5, [UR20+0x38] ;  /* 0x00003814ff057984 */ /* 0x000ea20008000800 */
[----:B-1----:R-:W-:-:S05]  /*0830*/  IMAD.MOV.U32 R4, RZ, RZ, 0x7f ;  /* 0x0000007fff047424 */ /* 0x002fca00078e00ff */
[----:B--2---:R-:W-:-:S05]  /*0840*/  LOP3.LUT R4, R5, 0xff, R4, 0xb8, !PT ;  /* 0x000000ff05047812 */ /* 0x004fca00078eb804 */
[----:B------:R4:W-:Y:S02]  /*0850*/  STS [UR20+0x38], R4 ;  /* 0x00003804ff007988 */ /* 0x0009e40008000814 */
.L_x_18:
[----:B------:R-:W-:Y:S05]  /*0860*/  BSYNC B1 ;  /* 0x0000000000017941 */ /* 0x000fea0003800000 */
.L_x_17:
[----:B------:R1:W-:Y:S02]  /*0870*/  @!P2 STS [UR20+0x20], R8 ;  /* 0x00002008ff00a988 */ /* 0x0003e40008000814 */
.L_x_19:
[----:B------:R-:W-:Y:S05]  /*0880*/  BSYNC B2 ;  /* 0x0000000000027941 */ /* 0x000fea0003800000 */
.L_x_16:
[----:B------:R-:W-:Y:S05]  /*0890*/  WARPSYNC.ALL ;  /* 0x0000000000007948 */ /* 0x000fea0003800000 */
[----:B--2---:R-:W2:Y:S01]  /*08a0*/  LDC R6, c[0x0][0x22c] ;  /* 0x00008b00ff067b82 */ /* 0x004ea20000000800 */
[----:B------:R-:W-:Y:S01]  /*08b0*/  BSSY B2, `(.L_x_20) ;  /* 0x0000010000027945 */ /* 0x000fe20003800000 */
[----:B--2---:R-:W-:-:S05]  /*08c0*/  VIADD R6, R6, 0xffffffff ;  /* 0xffffffff06067836 */ /* 0x004fca0000000000 */
[----:B------:R2:W-:Y:S01]  /*08d0*/  @!P2 STS [UR20+0x24], R6 ;  /* 0x00002406ff00a988 */ /* 0x0005e20008000814 */
[----:B------:R-:W-:Y:S05]  /*08e0*/  @P2 BRA `(.L_x_21) ;  /* 0x0000000000302947 */ /* 0x000fea0003800000 */
[----:B------:R-:W2:Y:S01]  /*08f0*/  LDS R5, [UR20+0x34] ;  /* 0x00003414ff057984 */ /* 0x000ea20008000800 */
[----:B------:R-:W2:Y:S03]  /*0900*/  LDC.64 R10, c[0x0][0x240] ;  /* 0x00009000ff0a7b82 */ /* 0x000ea60000000a00 */
[----:B-1-34-:R-:W1:Y:S01]  /*0910*/  LDS R4, [UR20+0x1c] ;  /* 0x00001c14ff047984 */ /* 0x01ae620008000800 */
[C---:B--2---:R-:W-:Y:S01]  /*0920*/  SHF.L.U64.HI R8, R10.reuse, 0x1, R11 ;  /* 0x000000010a087819 */ /* 0x044fe2000001020b */
[----:B------:R-:W-:-:S03]  /*0930*/  IMAD.SHL.U32 R7, R10, 0x2, RZ ;  /* 0x000000020a077824 */ /* 0x000fc600078e00ff */
[--C-:B------:R-:W-:Y:S02]  /*0940*/  SHF.R.U32.HI R9, RZ, 0x4, R8.reuse ;  /* 0x00000004ff097819 */ /* 0x100fe40000011608 */
[----:B------:R-:W-:-:S05]  /*0950*/  SHF.R.U64 R7, R7, 0x4, R8 ;  /* 0x0000000407077819 */ /* 0x000fca0000001208 */
[----:B------:R2:W-:Y:S01]  /*0960*/  STS [UR20+0xc], R7 ;  /* 0x00000c07ff007988 */ /* 0x0005e20008000814 */
[----:B------:R-:W-:Y:S02]  /*0970*/  LOP3.LUT R5, R5, 0x7, RZ, 0xb8, !PT ;  /* 0x0000000705057812 */ /* 0x000fe400078eb8ff */
[----:B-1----:R-:W-:-:S03]  /*0980*/  LOP3.LUT R4, R4, 0xf, R9, 0xb8, !PT ;  /* 0x0000000f04047812 */ /* 0x002fc600078eb809 */
[----:B------:R2:W-:Y:S04]  /*0990*/  STS [UR20+0x34], R5 ;  /* 0x00003405ff007988 */ /* 0x0005e80008000814 */
[----:B------:R2:W-:Y:S02]  /*09a0*/  STS [UR20+0x1c], R4 ;  /* 0x00001c04ff007988 */ /* 0x0005e40008000814 */
.L_x_21:
[----:B------:R-:W-:Y:S05]  /*09b0*/  BSYNC B2 ;  /* 0x0000000000027941 */ /* 0x000fea0003800000 */
.L_x_20:
[----:B------:R-:W-:Y:S04]  /*09c0*/  BSSY B3, `(.L_x_22) ;  /* 0x000001a000037945 */ /* 0x000fe80003800000 */
[----:B------:R-:W-:Y:S04]  /*09d0*/  BSSY B2, `(.L_x_23) ;  /* 0x0000015000027945 */ /* 0x000fe80003800000 */
[----:B------:R-:W-:Y:S05]  /*09e0*/  @P2 BRA `(.L_x_24) ;  /* 0x0000000000202947 */ /* 0x000fea0003800000 */
[----:B-1234-:R-:W1:Y:S02]  /*09f0*/  LDS R4, [UR20+0x34] ;  /* 0x00003414ff047984 */ /* 0x01ee640008000800 */
[----:B-1----:R-:W-:-:S05]  /*0a00*/  LOP3.LUT R4, R4, 0x38, RZ, 0xb8, !PT ;  /* 0x0000003804047812 */ /* 0x002fca00078eb8ff */
[----:B------:R1:W-:Y:S01]  /*0a10*/  STS [UR20+0x34], R4 ;  /* 0x00003404ff007988 */ /* 0x0003e20008000814 */
[----:B------:R-:W-:Y:S05]  /*0a20*/  @P2 BRA `(.L_x_25) ;  /* 0x0000000000202947 */ /* 0x000fea0003800000 */
[----:B-1----:R-:W1:Y:S01]  /*0a30*/  LDS R4, [UR20+0x8] ;  /* 0x00000814ff047984 */ /* 0x002e620008000800 */
[----:B------:R-:W-:-:S05]  /*0a40*/  IMAD.MOV.U32 R5, RZ, RZ, 0x780 ;  /* 0x00000780ff057424 */ /* 0x000fca00078e00ff */
[----:B-1----:R-:W-:-:S05]  /*0a50*/  LOP3.LUT R4, R4, 0x300, R5, 0xd8, !PT ;  /* 0x0000030004047812 */ /* 0x002fca00078ed805 */
[----:B------:R1:W-:Y:S02]  /*0a60*/  STS [UR20+0x8], R4 ;  /* 0x00000804ff007988 */ /* 0x0003e40008000814 */
.L_x_24:
[----:B------:R-:W-:Y:S05]  /*0a70*/  @P2 BRA `(.L_x_26) ;  /* 0x0000000000282947 */ /* 0x000fea0003800000 */
[----:B-1234-:R-:W1:Y:S02]  /*0a80*/  LDS R4, [UR20+0x8] ;  /* 0x00000814ff047984 */ /* 0x01ee640008000800 */
[----:B-1----:R-:W-:-:S05]  /*0a90*/  LOP3.LUT R4, R4, 0x1800, RZ, 0xb8, !PT ;  /* 0x0000180004047812 */ /* 0x002fca00078eb8ff */
[----:B------:R2:W-:Y:S02]  /*0aa0*/  STS [UR20+0x8], R4 ;  /* 0x00000804ff007988 */ /* 0x0005e40008000814 */
.L_x_25:
[----:B------:R-:W-:Y:S05]  /*0ab0*/  @P2 BREAK B2 ;  /* 0x0000000000022942 */ /* 0x000fea0003800000 */
[----:B------:R-:W-:Y:S05]  /*0ac0*/  @P2 BRA `(.L_x_27) ;  /* 0x0000000000242947 */ /* 0x000fea0003800000 */
[----:B-12---:R-:W1:Y:S01]  /*0ad0*/  LDS R4, [UR20+0x8] ;  /* 0x00000814ff047984 */ /* 0x006e620008000800 */
[----:B------:R-:W-:-:S05]  /*0ae0*/  IMAD.MOV.U32 R5, RZ, RZ, 0x6000 ;  /* 0x00006000ff057424 */ /* 0x000fca00078e00ff */
[----:B-1----:R-:W-:-:S04]  /*0af0*/  LOP3.LUT R4, R4, 0x4000, R5, 0xd8, !PT ;  /* 0x0000400004047812 */ /* 0x002fc800078ed805 */
[----:B------:R-:W-:-:S05]  /*0b00*/  LOP3.LUT R4, R4, 0x400000, RZ, 0xb8, !PT ;  /* 0x0040000004047812 */ /* 0x000fca00078eb8ff */
[----:B------:R1:W-:Y:S02]  /*0b10*/  STS [UR20+0x8], R4 ;  /* 0x00000804ff007988 */ /* 0x0003e40008000814 */
.L_x_26:
[----:B------:R-:W-:Y:S05]  /*0b20*/  BSYNC B2 ;  /* 0x0000000000027941 */ /* 0x000fea0003800000 */
.L_x_23:
[----:B-1234-:R-:W1:Y:S02]  /*0b30*/  @!P2 LDS R4, [UR20+0x8] ;  /* 0x00000814ff04a984 */ /* 0x01ee640008000800 */
[----:B-1----:R-:W-:-:S05]  /*0b40*/  @!P2 LOP3.LUT R4, R4, 0x8000, RZ, 0xb8, !PT ;  /* 0x000080000404a812 */ /* 0x002fca00078eb8ff */
[----:B------:R3:W-:Y:S02]  /*0b50*/  @!P2 STS [UR20+0x8], R4 ;  /* 0x00000804ff00a988 */ /* 0x0007e40008000814 */
.L_x_27:
[----:B------:R-:W-:Y:S05]  /*0b60*/  BSYNC B3 ;  /* 0x0000000000037941 */ /* 0x000fea0003800000 */
.L_x_22:
[----:B------:R-:W-:Y:S05]  /*0b70*/  WARPSYNC.ALL ;  /* 0x0000000000007948 */ /* 0x000fea0003800000 */
[----:B------:R-:W-:-:S04]  /*0b80*/  UIADD3 UR25, UR5, 0x80, URZ ;  /* 0x0000008005197890 */ /* 0x000fc8000fffe03f */
[----:B------:R-:W-:-:S04]  /*0b90*/  UIADD3 UR24, UP0, UR25, UR26, URZ ;  /* 0x0000001a19187290 */ /* 0x000fc8000ff1e03f */
[----:B------:R-:W-:Y:S01]  /*0ba0*/  ULEA.HI.X.SX32 UR25, UR25, UR27, 0x1, UP0 ;  /* 0x0000001b19197291 */ /* 0x000fe200080f0e3f */
[----:B------:R-:W-:Y:S11]  /*0bb0*/  @P0 BRA `(.L_x_28) ;  /* 0x0000000000280947 */ /* 0x000ff60003800000 */
[----:B-123--:R-:W1:Y:S01]  /*0bc0*/  S2R R4, SR_LANEID ;  /* 0x0000000000047919 */ /* 0x00ee620000000000 */
[----:B------:R-:W-:Y:S05]  /*0bd0*/  WARPSYNC.ALL ;  /* 0x0000000000007948 */ /* 0x000fea0003800000 */
[----:B-1----:R-:W-:-:S05]  /*0be0*/  IMAD.SHL.U32 R8, R4, 0x4, RZ ;  /* 0x0000000404087824 */ /* 0x002fca00078e00ff */
[----:B------:R-:W1:Y:S01]  /*0bf0*/  LDS R7, [R8+UR20] ;  /* 0x0000001408077984 */ /* 0x000e620008000800 */
[----:B------:R-:W-:-:S05]  /*0c00*/  IADD3 R4, P1, R8, UR24, RZ ;  /* 0x0000001808047c10 */ /* 0x000fca000ff3e0ff */
[----:B------:R-:W-:-:S05]  /*0c10*/  IMAD.X R5, RZ, RZ, UR25, P1 ;  /* 0x00000019ff057e24 */ /* 0x000fca00088e06ff */
[----:B-1----:R4:W2:Y:S01]  /*0c20*/  ATOMG.E.EXCH.STRONG.GPU PT, RZ, [R4], R7 ;  /* 0x0000000704ff73a8 */ /* 0x0028a200041ee100 */
[----:B------:R-:W-:-:S04]  /*0c30*/  DEPBAR {5,4,3,2,1,0} ;  /* 0x0000003f0000791a */ /* 0x000fc80000000000 */
[----:B------:R4:W-:Y:S01]  /*0c40*/  UTMACCTL.IV [UR24] ;  /* 0x00000000180079b9 */ /* 0x0009e20008000000 */
[----:B------:R-:W-:Y:S01]  /*0c50*/  NOP ;  /* 0x0000000000007918 */ /* 0x000fe20000000000 */
.L_x_28:
[----:B------:R-:W-:Y:S05]  /*0c60*/  @P0 BRA `(.L_x_29) ;  /* 0x00000000000c0947 */ /* 0x000fea0003800000 */
[----:B------:R0:W-:Y:S01]  /*0c70*/  UTMACMDFLUSH ;  /* 0x00000000000079b7 */ /* 0x0001e20000000000 */
[----:B------:R-:W-:Y:S05]  /*0c80*/  @P0 BRA `(.L_x_29) ;  /* 0x0000000000040947 */ /* 0x000fea0003800000 */
[----:B------:R-:W-:-:S04]  /*0c90*/  DEPBAR.LE SB0, 0x0 ;  /* 0x000080000000791a */ /* 0x000fc80000000000 */
.L_x_29:
[----:B------:R-:W-:Y:S05]  /*0ca0*/  WARPSYNC.ALL ;  /* 0x0000000000007948 */ /* 0x000fea0003800000 */
[----:B--2---:R-:W-:Y:S06]  /*0cb0*/  BAR.SYNC.DEFER_BLOCKING 0x0 ;  /* 0x0000000000007b1d */ /* 0x004fec0000010000 */
[----:B------:R-:W-:Y:S02]  /*0cc0*/  BSSY B3, `(.L_x_30) ;  /* 0x000000b000037945 */ /* 0x000fe40003800000 */
[----:B------:R-:W-:Y:S06]  /*0cd0*/  BAR.SYNC.DEFER_BLOCKING 0x0 ;  /* 0x0000000000007b1d */ /* 0x000fec0000010000 */
[----:B------:R2:W-:Y:S01]  /*0ce0*/  @!P0 STS [R13], RZ ;  /* 0x000000ff0d008388 */ /* 0x0005e20000000800 */
[----:B------:R-:W-:Y:S01]  /*0cf0*/  NOP ;  /* 0x0000000000007918 */ /* 0x000fe20000000000 */
[----:B------:R-:W-:Y:S05]  /*0d00*/  @P2 BRA `(.L_x_31) ;  /* 0x0000000000182947 */ /* 0x000fea0003800000 */
[----:B-1-34-:R-:W1:Y:S01]  /*0d10*/  LDS R4, [UR20+0x8] ;  /* 0x00000814ff047984 */ /* 0x01ae620008000800 */
[----:B------:R-:W3:Y:S01]  /*0d20*/  LDC.64 R8, c[0x0][0x220] ;  /* 0x00008800ff087b82 */ /* 0x000ee20000000a00 */
[----:B------:R-:W-:Y:S02]  /*0d30*/  IMAD.MOV.U32 R5, RZ, RZ, 0x70 ;  /* 0x00000070ff057424 */ /* 0x000fe400078e00ff */
[----:B---3--:R3:W-:Y:S03]  /*0d40*/  STS.64 [UR20], R8 ;  /* 0x00000008ff007988 */ /* 0x0087e60008000a14 */
[----:B-1----:R-:W-:-:S05]  /*0d50*/  LOP3.LUT R4, R4, 0x10, R5, 0xd8, !PT ;  /* 0x0000001004047812 */ /* 0x002fca00078ed805 */
[----:B------:R3:W-:Y:S02]  /*0d60*/  STS [UR20+0x8], R4 ;  /* 0x00000804ff007988 */ /* 0x0007e40008000814 */
.L_x_31:
[----:B----4-:R-:W-:Y:S05]  /*0d70*/  BSYNC B3 ;  /* 0x0000000000037941 */ /* 0x010fea0003800000 */
.L_x_30:
[----:B------:R-:W-:Y:S04]  /*0d80*/  BSSY B4, `(.L_x_32) ;  /* 0x0000011000047945 */ /* 0x000fe80003800000 */
[----:B------:R-:W-:Y:S04]  /*0d90*/  BSSY B3, `(.L_x_33) ;  /* 0x000000e000037945 */ /* 0x000fe80003800000 */
[----:B------:R-:W-:Y:S05]  /*0da0*/  @P2 BRA `(.L_x_34) ;  /* 0x0000000000242947 */ /* 0x000fea0003800000 */
[----:B-1-3--:R-:W1:Y:S01]  /*0db0*/  LDS R4, [UR20+0x34] ;  /* 0x00003414ff047984 */ /* 0x00ae620008000800 */
[----:B------:R-:W-:-:S05]  /*0dc0*/  IMAD.MOV.U32 R5, RZ, RZ, 0x3f000000 ;  /* 0x3f000000ff057424 */ /* 0x000fca00078e00ff */
[----:B-1----:R-:W-:-:S05]  /*0dd0*/  LOP3.LUT R4, R4, 0xff000000, R5, 0xb8, !PT ;  /* 0xff00000004047812 */ /* 0x002fca00078eb805 */
[----:B------:R1:W-:Y:S01]  /*0de0*/  STS [UR20+0x34], R4 ;  /* 0x00003404ff007988 */ /* 0x0003e20008000814 */
[----:B------:R-:W-:Y:S05]  /*0df0*/  @P2 BRA `(.L_x_35) ;  /* 0x00000000001c2947 */ /* 0x000fea0003800000 */
[----:B-1----:R-:W1:Y:S01]  /*0e00*/  LDS R4, [UR20+0x38] ;  /* 0x00003814ff047984 */ /* 0x002e620008000800 */
[----:B------:R-:W-:-:S05]  /*0e10*/  IMAD.MOV.U32 R5, RZ, RZ, 0x3f ;  /* 0x0000003fff057424 */ /* 0x000fca00078e00ff */
[----:B-1----:R-:W-:-:S05]  /*0e20*/  LOP3.LUT R4, R4, 0xff, R5, 0xb8, !PT ;  /* 0x000000ff04047812 */ /* 0x002fca00078eb805 */
[----:B------:R4:W-:Y:S02]  /*0e30*/  STS [UR20+0x38], R4 ;  /* 0x00003804ff007988 */ /* 0x0009e40008000814 */
.L_x_34:
[----:B------:R-:W-:Y:S05]  /*0e40*/  @P2 BREAK B3 ;  /* 0x0000000000032942 */ /* 0x000fea0003800000 */
[----:B------:R-:W-:Y:S05]  /*0e50*/  @P2 BRA `(.L_x_36) ;  /* 0x00000000000c2947 */ /* 0x000fea0003800000 */
[----:B------:R1:W-:Y:S02]  /*0e60*/  STS [UR20+0x20], R6 ;  /* 0x00002006ff007988 */ /* 0x0003e40008000814 */
.L_x_35:
[----:B------:R-:W-:Y:S05]  /*0e70*/  BSYNC B3 ;  /* 0x0000000000037941 */ /* 0x000fea0003800000 */
.L_x_33:
[----:B------:R1:W-:Y:S02]  /*0e80*/  @!P2 STS [UR20+0x24], R3 ;  /* 0x00002403ff00a988 */ /* 0x0003e40008000814 */
.L_x_36:
[----:B------:R-:W-:Y:S05]  /*0e90*/  BSYNC B4 ;  /* 0x0000000000047941 */ /* 0x000fea0003800000 */
.L_x_32:
[----:B------:R-:W-:Y:S05]  /*0ea0*/  WARPSYNC.ALL ;  /* 0x0000000000007948 */ /* 0x000fea0003800000 */
[----:B------:R-:W-:Y:S04]  /*0eb0*/  BSSY B4, `(.L_x_37) ;  /* 0x000000e000047945 */ /* 0x000fe80003800000 */
[----:B------:R-:W-:Y:S05]  /*0ec0*/  @P2 BRA `(.L_x_38) ;  /* 0x0000000000302947 */ /* 0x000fea0003800000 */
[----:B-1-34-:R-:W1:Y:S01]  /*0ed0*/  LDS R4, [UR20+0x34] ;  /* 0x00003414ff047984 */ /* 0x01ae620008000800 */
[----:B------:R-:W3:Y:S03]  /*0ee0*/  LDC.64 R8, c[0x0][0x248] ;  /* 0x00009200ff087b82 */ /* 0x000ee60000000a00 */
[----:B------:R-:W4:Y:S01]  /*0ef0*/  LDS R3, [UR20+0x1c] ;  /* 0x00001c14ff037984 */ /* 0x000f220008000800 */
[C---:B---3--:R-:W-:Y:S01]  /*0f00*/  SHF.L.U64.HI R6, R8.reuse, 0x1, R9 ;  /* 0x0000000108067819 */ /* 0x048fe20000010209 */
[----:B------:R-:W-:-:S03]  /*0f10*/  IMAD.SHL.U32 R5, R8, 0x2, RZ ;  /* 0x0000000208057824 */ /* 0x000fc600078e00ff */
[--C-:B------:R-:W-:Y:S02]  /*0f20*/  SHF.R.U32.HI R8, RZ, 0x4, R6.reuse ;  /* 0x00000004ff087819 */ /* 0x100fe40000011606 */
[----:B------:R-:W-:-:S05]  /*0f30*/  SHF.R.U64 R5, R5, 0x4, R6 ;  /* 0x0000000405057819 */ /* 0x000fca0000001206 */
[----:B------:R3:W-:Y:S01]  /*0f40*/  STS [UR20+0xc], R5 ;  /* 0x00000c05ff007988 */ /* 0x0007e20008000814 */
[----:B-1----:R-:W-:Y:S02]  /*0f50*/  LOP3.LUT R4, R4, 0x7, RZ, 0xb8, !PT ;  /* 0x0000000704047812 */ /* 0x002fe400078eb8ff */
[----:B----4-:R-:W-:-:S03]  /*0f60*/  LOP3.LUT R3, R3, 0xf, R8, 0xb8, !PT ;  /* 0x0000000f03037812 */ /* 0x010fc600078eb808 */
[----:B------:R3:W-:Y:S04]  /*0f70*/  STS [UR20+0x34], R4 ;  /* 0x00003404ff007988 */ /* 0x0007e80008000814 */
[----:B------:R3:W-:Y:S02]  /*0f80*/  STS [UR20+0x1c], R3 ;  /* 0x00001c03ff007988 */ /* 0x0007e40008000814 */
.L_x_38:
[----:B------:R-:W-:Y:S05]  /*0f90*/  BSYNC B4 ;  /* 0x0000000000047941 */ /* 0x000fea0003800000 */
.L_x_37:
[----:B------:R-:W-:Y:S04]  /*0fa0*/  BSSY B4, `(.L_x_39) ;  /* 0x000001a000047945 */ /* 0x000fe80003800000 */
[----:B------:R-:W-:Y:S04]  /*0fb0*/  BSSY B5, `(.L_x_40) ;  /* 0x0000015000057945 */ /* 0x000fe80003800000 */
[----:B------:R-:W-:Y:S05]  /*0fc0*/  @P2 BRA `(.L_x_41) ;  /* 0x0000000000202947 */ /* 0x000fea0003800000 */
[----:B-1-3--:R-:W1:Y:S02]  /*0fd0*/  LDS R3, [UR20+0x34] ;  /* 0x00003414ff037984 */ /* 0x00ae640008000800 */
[----:B-1----:R-:W-:-:S05]  /*0fe0*/  LOP3.LUT R3, R3, 0x38, RZ, 0xb8, !PT ;  /* 0x0000003803037812 */ /* 0x002fca00078eb8ff */
[----:B------:R1:W-:Y:S01]  /*0ff0*/  STS [UR20+0x34], R3 ;  /* 0x00003403ff007988 */ /* 0x0003e20008000814 */
[----:B------:R-:W-:Y:S05]  /*1000*/  @P2 BRA `(.L_x_42) ;  /* 0x0000000000202947 */ /* 0x000fea0003800000 */
[----:B-1----:R-:W1:Y:S01]  /*1010*/  LDS R3, [UR20+0x8] ;  /* 0x00000814ff037984 */ /* 0x002e620008000800 */
[----:B----4-:R-:W-:-:S05]  /*1020*/  IMAD.MOV.U32 R4, RZ, RZ, 0x780 ;  /* 0x00000780ff047424 */ /* 0x010fca00078e00ff */
[----:B-1----:R-:W-:-:S05]  /*1030*/  LOP3.LUT R3, R3, 0x300, R4, 0xd8, !PT ;  /* 0x0000030003037812 */ /* 0x002fca00078ed804 */
[----:B------:R1:W-:Y:S02]  /*1040*/  STS [UR20+0x8], R3 ;  /* 0x00000803ff007988 */ /* 0x0003e40008000814 */
.L_x_41:
[----:B------:R-:W-:Y:S05]  /*1050*/  @P2 BRA `(.L_x_43) ;  /* 0x0000000000282947 */ /* 0x000fea0003800000 */
[----:B-1-3--:R-:W1:Y:S02]  /*1060*/  LDS R3, [UR20+0x8] ;  /* 0x00000814ff037984 */ /* 0x00ae640008000800 */
[----:B-1----:R-:W-:-:S05]  /*1070*/  LOP3.LUT R3, R3, 0x1800, RZ, 0xb8, !PT ;  /* 0x0000180003037812 */ /* 0x002fca00078eb8ff */
[----:B------:R3:W-:Y:S02]  /*1080*/  STS [UR20+0x8], R3 ;  /* 0x00000803ff007988 */ /* 0x0007e40008000814 */
.L_x_42:
[----:B------:R-:W-:Y:S05]  /*1090*/  @P2 BREAK B5 ;  /* 0x0000000000052942 */ /* 0x000fea0003800000 */
[----:B------:R-:W-:Y:S05]  /*10a0*/  @P2 BRA `(.L_x_44) ;  /* 0x0000000000242947 */ /* 0x000fea0003800000 */
[----:B-1-3--:R-:W1:Y:S01]  /*10b0*/  LDS R3, [UR20+0x8] ;  /* 0x00000814ff037984 */ /* 0x00ae620008000800 */
[----:B----4-:R-:W-:-:S05]  /*10c0*/  IMAD.MOV.U32 R4, RZ, RZ, 0x6000 ;  /* 0x00006000ff047424 */ /* 0x010fca00078e00ff */
[----:B-1----:R-:W-:-:S04]  /*10d0*/  LOP3.LUT R3, R3, 0x6000, R4, 0xd8, !PT ;  /* 0x0000600003037812 */ /* 0x002fc800078ed804 */
[----:B------:R-:W-:-:S05]  /*10e0*/  LOP3.LUT R3, R3, 0x400000, RZ, 0xb8, !PT ;  /* 0x0040000003037812 */ /* 0x000fca00078eb8ff */
[----:B------:R1:W-:Y:S02]  /*10f0*/  STS [UR20+0x8], R3 ;  /* 0x00000803ff007988 */ /* 0x0003e40008000814 */
.L_x_43:
[----:B------:R-:W-:Y:S05]  /*1100*/  BSYNC B5 ;  /* 0x0000000000057941 */ /* 0x000fea0003800000 */
.L_x_40:
[----:B-1-3--:R-:W1:Y:S02]  /*1110*/  @!P2 LDS R3, [UR20+0x8] ;  /* 0x00000814ff03a984 */ /* 0x00ae640008000800 */
[----:B-1----:R-:W-:-:S05]  /*1120*/  @!P2 LOP3.LUT R3, R3, 0x8000, RZ, 0xb8, !PT ;  /* 0x000080000303a812 */ /* 0x002fca00078eb8ff */
[----:B------:R1:W-:Y:S02]  /*1130*/  @!P2 STS [UR20+0x8], R3 ;  /* 0x00000803ff00a988 */ /* 0x0003e40008000814 */
.L_x_44:
[----:B------:R-:W-:Y:S05]  /*1140*/  BSYNC B4 ;  /* 0x0000000000047941 */ /* 0x000fea0003800000 */
.L_x_39:
[----:B------:R-:W-:Y:S05]  /*1150*/  WARPSYNC.ALL ;  /* 0x0000000000007948 */ /* 0x000fea0003800000 */
[----:B------:R-:W-:Y:S01]  /*1160*/  UIADD3 UR5, UR5, 0x100, URZ ;  /* 0x0000010005057890 */ /* 0x000fe2000fffe03f */
[----:B------:R-:W-:Y:S02]  /*1170*/  ISETP.GE.AND P1, PT, R12, 0x1, PT ;  /* 0x000000010c00780c */ /* 0x000fe40003f26270 */
[----:B------:R-:W-:Y:S02]  /*1180*/  CS2R R24, SRZ ;  /* 0x0000000000187805 */ /* 0x000fe4000001ff00 */
[----:B------:R-:W-:Y:S01]  /*1190*/  CS2R R26, SRZ ;  /* 0x00000000001a7805 */ /* 0x000fe2000001ff00 */
[----:B------:R-:W-:Y:S01]  /*11a0*/  UIADD3 UR26, UP0, UR5, UR26, URZ ;  /* 0x0000001a051a7290 */ /* 0x000fe2000ff1e03f */
[----:B------:R-:W-:-:S02]  /*11b0*/  CS2R R28, SRZ ;  /* 0x00000000001c7805 */ /* 0x000fc4000001ff00 */
[----:B------:R-:W-:Y:S02]  /*11c0*/  CS2R R30, SRZ ;  /* 0x00000000001e7805 */ /* 0x000fe4000001ff00 */
[----:B------:R-:W-:Y:S01]  /*11d0*/  CS2R R32, SRZ ;  /* 0x0000000000207805 */ /* 0x000fe2000001ff00 */
[----:B------:R-:W-:Y:S01]  /*11e0*/  ULEA.HI.X.SX32 UR27, UR5, UR27, 0x1, UP0 ;  /* 0x0000001b051b7291 */ /* 0x000fe200080f0e3f */
[----:B------:R-:W-:Y:S02]  /*11f0*/  CS2R R34, SRZ ;  /* 0x0000000000227805 */ /* 0x000fe4000001ff00 */
[----:B------:R-:W-:Y:S02]  /*1200*/  CS2R R36, SRZ ;  /* 0x0000000000247805 */ /* 0x000fe4000001ff00 */
[----:B------:R-:W-:Y:S02]  /*1210*/  CS2R R38, SRZ ;  /* 0x0000000000267805 */ /* 0x000fe4000001ff00 */
[----:B------:R-:W-:-:S02]  /*1220*/  CS2R R40, SRZ ;  /* 0x0000000000287805 */ /* 0x000fc4000001ff00 */
[----:B------:R-:W-:Y:S02]  /*1230*/  CS2R R42, SRZ ;  /* 0x00000000002a7805 */ /* 0x000fe4000001ff00 */
[----:B------:R-:W-:Y:S02]  /*1240*/  CS2R R44, SRZ ;  /* 0x00000000002c7805 */ /* 0x000fe4000001ff00 */
        /* <DEDUP_REMOVED lines=9> */
[----:B------:R-:W-:Y:S01]  /*12e0*/  CS2R R64, SRZ ;  /* 0x0000000000407805 */ /* 0x000fe2000001ff00 */
[----:B------:R-:W-:Y:S01]  /*12f0*/  IMAD.MOV.U32 R66, RZ, RZ, RZ ;  /* 0x000000ffff427224 */ /* 0x000fe200078e00ff */
[----:B------:R-:W-:Y:S06]  /*1300*/  @P0 BRA `(.L_x_45) ;  /* 0x0000000000280947 */ /* 0x000fec0003800000 */
[----:B-1-3--:R-:W1:Y:S01]  /*1310*/  S2R R3, SR_LANEID ;  /* 0x0000000000037919 */ /* 0x00ae620000000000 */
[----:B------:R-:W-:Y:S05]  /*1320*/  WARPSYNC.ALL ;  /* 0x0000000000007948 */ /* 0x000fea0003800000 */
[----:B-1----:R-:W-:-:S05]  /*1330*/  IMAD.SHL.U32 R6, R3, 0x4, RZ ;  /* 0x0000000403067824 */ /* 0x002fca00078e00ff */
[----:B------:R-:W1:Y:S01]  /*1340*/  LDS R3, [R6+UR20] ;  /* 0x0000001406037984 */ /* 0x000e620008000800 */
[----:B----4-:R-:W-:-:S05]  /*1350*/  IADD3 R4, P3, R6, UR26, RZ ;  /* 0x0000001a06047c10 */ /* 0x010fca000ff7e0ff */
[----:B------:R-:W-:-:S05]  /*1360*/  IMAD.X R5, RZ, RZ, UR27, P3 ;  /* 0x0000001bff057e24 */ /* 0x000fca00098e06ff */
[----:B-1----:R1:W3:Y:S01]  /*1370*/  ATOMG.E.EXCH.STRONG.GPU PT, RZ, [R4], R3 ;  /* 0x0000000304ff73a8 */ /* 0x0022e200041ee100 */
[----:B------:R-:W-:-:S04]  /*1380*/  DEPBAR {5,4,3,2,1,0} ;  /* 0x0000003f0000791a */ /* 0x000fc80000000000 */
[----:B------:R1:W-:Y:S01]  /*1390*/  UTMACCTL.IV [UR26] ;  /* 0x000000001a0079b9 */ /* 0x0003e20008000000 */
[----:B------:R-:W-:Y:S01]  /*13a0*/  NOP ;  /* 0x0000000000007918 */ /* 0x000fe20000000000 */
.L_x_45:
[----:B------:R-:W-:Y:S05]  /*13b0*/  @P0 BRA `(.L_x_46) ;  /* 0x00000000000c0947 */ /* 0x000fea0003800000 */
[----:B------:R0:W-:Y:S01]  /*13c0*/  UTMACMDFLUSH ;  /* 0x00000000000079b7 */ /* 0x0001e20000000000 */
[----:B------:R-:W-:Y:S05]  /*13d0*/  @P0 BRA `(.L_x_46) ;  /* 0x0000000000040947 */ /* 0x000fea0003800000 */
[----:B------:R-:W-:-:S04]  /*13e0*/  DEPBAR.LE SB0, 0x0 ;  /* 0x000080000000791a */ /* 0x000fc80000000000 */
.L_x_46:
[----:B------:R-:W-:Y:S05]  /*13f0*/  WARPSYNC.ALL ;  /* 0x0000000000007948 */ /* 0x000fea0003800000 */
[----:B---3--:R-:W-:Y:S01]  /*1400*/  BAR.SYNC.DEFER_BLOCKING 0x0 ;  /* 0x0000000000007b1d */ /* 0x008fe20000010000 */
[----:B------:R-:W-:Y:S01]  /*1410*/  USHF.L.U32 UR15, UR28, 0x6, URZ ;  /* 0x000000061c0f7899 */ /* 0x000fe2000800063f */
[----:B------:R-:W-:Y:S01]  /*1420*/  IMAD.MOV.U32 R67, RZ, RZ, RZ ;  /* 0x000000ffff437224 */ /* 0x000fe200078e00ff */
[----:B------:R-:W-:Y:S02]  /*1430*/  CS2R R68, SRZ ;  /* 0x0000000000447805 */ /* 0x000fe4000001ff00 */
[----:B------:R-:W-:-:S02]  /*1440*/  CS2R R70, SRZ ;  /* 0x0000000000467805 */ /* 0x000fc4000001ff00 */
[----:B------:R-:W-:Y:S01]  /*1450*/  CS2R R72, SRZ ;  /* 0x0000000000487805 */ /* 0x000fe2000001ff00 */
[----:B------:R-:W-:Y:S01]  /*1460*/  VOTEU.ALL UP0, P2 ;  /* 0x00000000003f7886 */ /* 0x000fe20001000000 */
[----:B------:R-:W-:Y:S01]  /*1470*/  UMOV UR6, 0x1 ;  /* 0x0000000100067882 */ /* 0x000fe20000000000 */
[----:B------:R-:W-:Y:S01]  /*1480*/  VOTEU.ALL UP1, P2 ;  /* 0x00000000003f7886 */ /* 0x000fe20001020000 */
[----:B------:R-:W-:Y:S01]  /*1490*/  VOTEU.ALL UP2, P2 ;  /* 0x00000000003f7886 */ /* 0x000fe20001040000 */
[----:B------:R-:W-:Y:S01]  /*14a0*/  VOTEU.ALL UP3, P2 ;  /* 0x00000000003f7886 */ /* 0x000fe20001060000 */
[----:B------:R-:W-:-:S04]  /*14b0*/  @!UP0 UIADD3 UR8, -UR6, 0x100000, URZ ;  /* 0x0010000006088890 */ /* 0x000fc8000fffe13f */
[----:B------:R-:W-:Y:S02]  /*14c0*/  @!UP0 USHF.L.U32 UR9, UR8, 0xb, URZ ;  /* 0x0000000b08098899 */ /* 0x000fe4000800063f */
[----:B------:R-:W-:Y:S01]  /*14d0*/  @!UP0 USHF.L.U32 UR8, UR8, 0x1, URZ ;  /* 0x0000000108088899 */ /* 0x000fe2000800063f */
[----:B------:R-:W-:Y:S01]  /*14e0*/  CS2R R74, SRZ ;  /* 0x00000000004a7805 */ /* 0x000fe2000001ff00 */
        /* <DEDUP_REMOVED lines=12> */
[----:B------:R-:W-:Y:S01]  /*15b0*/  VOTEU.ALL UP0, P2 ;  /* 0x00000000003f7886 */ /* 0x000fe20001000000 */
[----:B------:R-:W-:Y:S02]  /*15c0*/  CS2R R82, SRZ ;  /* 0x0000000000527805 */ /* 0x000fe4000001ff00 */
[----:B------:R-:W-:Y:S02]  /*15d0*/  CS2R R84, SRZ ;  /* 0x0000000000547805 */ /* 0x000fe4000001ff00 */
[----:B------:R-:W-:Y:S01]  /*15e0*/  CS2R R86, SRZ ;  /* 0x0000000000567805 */ /* 0x000fe2000001ff00 */
[----:B------:R-:W3:Y:S02]  /*15f0*/  FENCE.VIEW.ASYNC.S ;  /* 0x00000000000073c6 */ /* 0x000ee40000000000 */
[----:B---3--:R-:W3:Y:S02]  /*1600*/  @!UP0 SYNCS.EXCH.64 URZ, [UR20+0xc000], UR8 ;  /* 0x00c00008143f85b2 */ /* 0x008ee40008000100 */
[----:B---3--:R-:W-:Y:S06]  /*1610*/  BAR.SYNC.DEFER_BLOCKING 0x0 ;  /* 0x0000000000007b1d */ /* 0x008fec0000010000 */
[----:B------:R3:W4:Y:S02]  /*1620*/  @!UP1 SYNCS.EXCH.64 URZ, [UR20+0xc008], UR10 ;  /* 0x00c0080a143f95b2 */ /* 0x0007240008000100 */
[----:B----4-:R-:W-:Y:S01]  /*1630*/  BAR.SYNC.DEFER_BLOCKING 0x0 ;  /* 0x0000000000007b1d */ /* 0x010fe20000010000 */
[----:B---3--:R-:W-:-:S05]  /*1640*/  USHF.L.U32 UR11, UR21, 0x7, URZ ;  /* 0x00000007150b7899 */ /* 0x008fca000800063f */
[----:B------:R3:W4:Y:S02]  /*1650*/  @!UP2 SYNCS.EXCH.64 URZ, [UR20+0xc010], UR12 ;  /* 0x00c0100c143fa5b2 */ /* 0x0007240008000100 */
[----:B----4-:R-:W-:Y:S06]  /*1660*/  BAR.SYNC.DEFER_BLOCKING 0x0 ;  /* 0x0000000000007b1d */ /* 0x010fec0000010000 */
[----:B------:R3:W4:Y:S01]  /*1670*/  @!UP3 SYNCS.EXCH.64 URZ, [UR20+0xc018], UR6 ;  /* 0x00c01806143fb5b2 */ /* 0x0007220008000100 */
[----:B------:R-:W-:Y:S05]  /*1680*/  @!P1 BRA `(.L_x_47) ;  /* 0x0000000400789947 */ /* 0x000fea0003800000 */
        /* <DEDUP_REMOVED lines=31> */
[----:B------:R-:W-:Y:S01]  /*1880*/  CS2R R86, SRZ ;  /* 0x0000000000567805 */ /* 0x000fe2000001ff00 */
[----:B------:R-:W-:Y:S01]  /*1890*/  UMOV UR5, URZ ;  /* 0x0000003f00057c82 */ /* 0x000fe20008000000 */
[----:B------:R-:W-:-:S05]  /*18a0*/  UMOV UR14, URZ ;  /* 0x0000003f000e7c82 */ /* 0x000fca0008000000 */
.L_x_49:
[----:B----4-:R-:W-:Y:S01]  /*18b0*/  BAR.SYNC.DEFER_BLOCKING 0x0 ;  /* 0x0000000000007b1d */ /* 0x010fe20000010000 */
[----:B------:R-:W-:Y:S01]  /*18c0*/  ULEA UR18, UR5, UR20, 0x3 ;  /* 0x0000001405127291 */ /* 0x000fe2000f8e183f */
[----:B-1----:R-:W-:Y:S01]  /*18d0*/  @!P2 IMAD.MOV.U32 R3, RZ, RZ, 0x3000 ;  /* 0x00003000ff03a424 */ /* 0x002fe200078e00ff */
[----:B------:R-:W-:Y:S01]  /*18e0*/  ELECT P0, URZ, PT ;  /* 0x00000000003f782f */ /* 0x000fe20003800000 */
[----:B---3--:R-:W-:-:S03]  /*18f0*/  ULEA UR12, UR5, UR20, 0xc ;  /* 0x00000014050c7291 */ /* 0x008fc6000f8e603f */
[----:B------:R-:W-:Y:S02]  /*1900*/  ISETP.LT.U32.AND P0, PT, R2, 0x20, P0 ;  /* 0x000000200200780c */ /* 0x000fe40000701070 */
[----:B------:R-:W-:Y:S01]  /*1910*/  ELECT P1, URZ, PT ;  /* 0x00000000003f782f */ /* 0x000fe20003820000 */
[----:B------:R-:W-:-:S03]  /*1920*/  UIADD3 UR12, UR12, 0x8000, URZ ;  /* 0x000080000c0c7890 */ /* 0x000fc6000fffe03f */
[----:B------:R-:W-:Y:S01]  /*1930*/  ISETP.LT.U32.AND P1, PT, R2, 0x20, P1 ;  /* 0x000000200200780c */ /* 0x000fe20000f21070 */
[----:B------:R-:W-:Y:S01]  /*1940*/  ULEA UR8, UR5, UR20, 0xd ;  /* 0x0000001405087291 */ /* 0x000fe2000f8e683f */
[----:B------:R-:W-:-:S05]  /*1950*/  UMOV UR10, UR14 ;  /* 0x0000000e000a7c82 */ /* 0x000fca0008000000 */
[----:B------:R-:W-:Y:S01]  /*1960*/  VOTEU.ANY UP0, P0 ;  /* 0x00000000003f7886 */ /* 0x000fe20000000100 */
[----:B------:R-:W-:Y:S01]  /*1970*/  VOTEU.ANY UP2, P0 ;  /* 0x00000000003f7886 */ /* 0x000fe20000040100 */
[----:B------:R1:W-:Y:S03]  /*1980*/  @!P2 SYNCS.ARRIVE.TRANS64 RZ, [UR18+0xc000], R3 ;  /* 0x00c00003ffffa9a7 */ /* 0x0003e60008000012 */
[----:B------:R-:W-:Y:S01]  /*1990*/  @UP0 UIADD3 UR13, UR18, 0xc000, URZ ;  /* 0x0000c000120d0890 */ /* 0x000fe2000fffe03f */
[----:B------:R-:W-:Y:S01]  /*19a0*/  @UP0 UMOV UR6, UR22 ;  /* 0x0000001600060c82 */ /* 0x000fe20008000000 */
[----:B------:R-:W-:Y:S01]  /*19b0*/  @UP0 UMOV UR7, UR23 ;  /* 0x0000001700070c82 */ /* 0x000fe20008000000 */
[----:B------:R-:W-:Y:S01]  /*19c0*/  BAR.SYNC.DEFER_BLOCKING 0x0 ;  /* 0x0000000000007b1d */ /* 0x000fe20000010000 */
[----:B-1----:R-:W-:-:S05]  /*19d0*/  IMAD.U32 R3, RZ, RZ, UR4 ;  /* 0x00000004ff037e24 */ /* 0x002fca000f8e00ff */
[----:B------:R-:W-:Y:S01]  /*19e0*/  VOTEU.ANY UP1, P1 ;  /* 0x00000000003f7886 */ /* 0x000fe20000820100 */
[----:B------:R-:W-:Y:S01]  /*19f0*/  VOTEU.ANY UP3, P1 ;  /* 0x00000000003f7886 */ /* 0x000fe20000860100 */
[----:B------:R-:W-:-:S03]  /*1a00*/  SHF.L.U32 R3, R3, 0x1f, RZ ;  /* 0x0000001f03037819 */ /* 0x000fc600000006ff */
[----:B------:R-:W-:Y:S01]  /*1a10*/  @UP1 UIADD3 UR9, UR18, 0xc000, URZ ;  /* 0x0000c00012091890 */ /* 0x000fe2000fffe03f */
[----:B------:R-:W-:Y:S01]  /*1a20*/  @UP1 UMOV UR16, UR24 ;  /* 0x0000001800101c82 */ /* 0x000fe20008000000 */
[----:B------:R-:W-:Y:S01]  /*1a30*/  @UP1 UMOV UR17, UR25 ;  /* 0x0000001900111c82 */ /* 0x000fe20008000000 */
[----:B------:R1:W-:Y:S01]  /*1a40*/  @UP2 UTMALDG.2D [UR12], [UR6] ;  /* 0x0000000c060025b4 */ /* 0x0003e20008008000 */
[----:B------:R3:W-:Y:S06]  /*1a50*/  MEMBAR.ALL.CTA ;  /* 0x0000000000007992 */ /* 0x0007ec0000008000 */
[----:B---3--:R-:W3:Y:S02]  /*1a60*/  FENCE.VIEW.ASYNC.S ;  /* 0x00000000000073c6 */ /* 0x008ee40000000000 */
[----:B---3--:R-:W-:Y:S06]  /*1a70*/  BAR.SYNC.DEFER_BLOCKING 0x0 ;  /* 0x0000000000007b1d */ /* 0x008fec0000010000 */
[----:B------:R1:W-:Y:S02]  /*1a80*/  @UP3 UTMALDG.2D [UR8], [UR16] ;  /* 0x00000008100035b4 */ /* 0x0003e40008008000 */
[----:B------:R-:W-:Y:S06]  /*1a90*/  BAR.SYNC.DEFER_BLOCKING 0x0 ;  /* 0x0000000000007b1d */ /* 0x000fec0000010000 */
[----:B------:R-:W3:Y:S02]  /*1aa0*/  SYNCS.PHASECHK.TRANS64.TRYWAIT P0, [UR18+0xc000], R3 ;  /* 0x00c00003ff0075a7 */ /* 0x000ee40008000152 */
[----:B-1-3--:R-:W-:Y:S05]  /*1ab0*/  @!P0 BRA `(.L_x_48) ;  /* 0x0000000400b88947 */ /* 0x00afea0003800000 */
.L_x_50:
[----:B------:R-:W-:Y:S01]  /*1ac0*/  USHF.R.U32.HI UR8, URZ, 0x4, UR8 ;  /* 0x000000043f087899 */ /* 0x000fe20008011608 */
[----:B------:R-:W-:Y:S02]  /*1ad0*/  WARPGROUP.DEPBAR.LE gsb0, 0x0 ;  /* 0x00008000000079c5 */ /* 0x000fe40000010000 */
[----:B------:R-:W-:Y:S01]  /*1ae0*/  USHF.R.U32.HI UR6, URZ, 0x4, UR12 ;  /* 0x000000043f067899 */ /* 0x000fe2000801160c */
[----:B------:R-:W-:Y:S01]  /*1af0*/  WARPGROUP.ARRIVE ;  /* 0x00000000000079c5 */ /* 0x000fe20000000000 */
[----:B------:R-:W-:Y:S01]  /*1b00*/  USGXT.U32 UR8, UR8, 0xe ;  /* 0x0000000e0808789a */ /* 0x000fe20008000000 */
[----:B------:R-:W1:Y:S01]  /*1b10*/  LDC R3, c[0x0][0x230] ;  /* 0x00008c00ff037b82 */ /* 0x000e620000000800 */
[----:B------:R-:W-:Y:S01]  /*1b20*/  USGXT.U32 UR6, UR6, 0xe ;  /* 0x0000000e0606789a */ /* 0x000fe20008000000 */
[----:B------:R-:W-:Y:S01]  /*1b30*/  UMOV UR19, 0x80000020 ;  /* 0x8000002000137882 */ /* 0x000fe20000000000 */
[----:B------:R-:W-:Y:S01]  /*1b40*/  UMOV UR17, 0x80000020 ;  /* 0x8000002000117882 */ /* 0x000fe20000000000 */
[----:B------:R-:W-:-:S02]  /*1b50*/  UIADD3 UR14, UR14, 0x20, URZ ;  /* 0x000000200e0e7890 */ /* 0x000fc4000fffe03f */
[----:B------:R-:W-:Y:S02]  /*1b60*/  UMOV UR18, UR8 ;  /* 0x0000000800127c82 */ /* 0x000fe40008000000 */
[----:B------:R-:W-:Y:S01]  /*1b70*/  UMOV UR16, UR6 ;  /* 0x0000000600107c82 */ /* 0x000fe20008000000 */
[----:B------:R-:W-:Y:S01]  /*1b80*/  UMOV UR9, URZ ;  /* 0x0000003f00097c82 */ /* 0x000fe20008000000 */
[----:B------:R-:W-:Y:S01]  /*1b90*/  HGMMA.64x128x16.F32 R24, gdesc[UR16], R24 ;  /* 0x01e00000101879f0 */ /* 0x000fe20008700818 */
[----:B------:R-:W-:Y:S01]  /*1ba0*/  UMOV UR16, 0xfffffffe ;  /* 0xfffffffe00107882 */ /* 0x000fe20000000000 */
[----:B------:R-:W-:Y:S01]  /*1bb0*/  UMOV UR17, 0x7fffffdf ;  /* 0x7fffffdf00117882 */ /* 0x000fe20000000000 */
[----:B------:R-:W-:Y:S01]  /*1bc0*/  UIADD3 UR5, UR5, 0x1, URZ ;  /* 0x0000000105057890 */ /* 0x000fe2000fffe03f */
[----:B------:R-:W-:Y:S01]  /*1bd0*/  UMOV UR7, URZ ;  /* 0x0000003f00077c82 */ /* 0x000fe20008000000 */
[----:B------:R-:W-:Y:S02]  /*1be0*/  UIADD3.64 UR18, UR8, -UR16, URZ ;  /* 0x8000001008127297 */ /* 0x000fe4000fffe03f */
[----:B------:R-:W-:-:S02]  /*1bf0*/  UIADD3.64 UR16, UR6, -UR16, URZ ;  /* 0x8000001006107297 */ /* 0x000fc4000fffe03f */
[----:B------:R-:W-:Y:S01]  /*1c00*/  UISETP.NE.U32.AND UP0, UPT, UR5, 0x4, UPT ;  /* 0x000000040500788c */ /* 0x000fe2000bf05070 */
[----:B-1----:R-:W-:-:S03]  /*1c10*/  ISETP.LE.AND P0, PT, R3, UR14, PT ;  /* 0x0000000e03007c0c */ /* 0x002fc6000bf03270 */
[----:B------:R-:W-:Y:S02]  /*1c20*/  USEL UR6, URZ, 0x1, UP0 ;  /* 0x000000013f067887 */ /* 0x000fe40008000000 */
[----:B------:R-:W-:Y:S02]  /*1c30*/  USEL UR5, UR5, URZ, UP0 ;  /* 0x0000003f05057287 */ /* 0x000fe40008000000 */
[----:B------:R-:W-:Y:S01]  /*1c40*/  ULOP3.LUT UR4, UR4, UR6, URZ, 0x3c, !UPT ;  /* 0x0000000604047292 */ /* 0x000fe2000f8e3c3f */
[----:B------:R-:W-:Y:S05]  /*1c50*/  HGMMA.64x128x16.F32 R24, gdesc[UR16], R24, gsb0 ;  /* 0x01e00000101879f0 */ /* 0x000fea0008000818 */
[----:B------:R-:W-:Y:S06]  /*1c60*/  @!P0 BRA `(.L_x_49) ;  /* 0xfffffffc00108947 */ /* 0x000fec000383ffff */
.L_x_47:
[----:B------:R-:W-:Y:S02]  /*1c70*/  WARPGROUP.DEPBAR.LE gsb0, 0x0 ;  /* 0x00008000000079c5 */ /* 0x000fe40000010000 */
[----:B----4-:R-:W-:Y:S01]  /*1c80*/  BAR.SYNC.DEFER_BLOCKING 0x0 ;  /* 0x0000000000007b1d */ /* 0x010fe20000010000 */
[C---:B-1----:R-:W-:Y:S01]  /*1c90*/  IMAD.SHL.U32 R3, R0.reuse, 0x80, RZ ;  /* 0x0000008000037824 */ /* 0x042fe200078e00ff */
[----:B------:R-:W-:Y:S01]  /*1ca0*/  ELECT P0, URZ, PT ;  /* 0x00000000003f782f */ /* 0x000fe20003800000 */
[----:B------:R-:W-:Y:S01]  /*1cb0*/  IMAD.SHL.U32 R4, R0, 0x10, RZ ;  /* 0x0000001000047824 */ /* 0x000fe200078e00ff */
[----:B------:R-:W-:Y:S02]  /*1cc0*/  F2FP.F16.F32.PACK_AB R24, R25, R24 ;  /* 0x000000181918723e */ /* 0x000fe400000000ff */
[----:B------:R-:W-:Y:S01]  /*1cd0*/  LOP3.LUT R3, R3, 0x780, RZ, 0xc0, !PT ;  /* 0x0000078003037812 */ /* 0x000fe200078ec0ff */
[----:B------:R-:W-:Y:S01]  /*1ce0*/  UMOV UR10, UR15 ;  /* 0x0000000f000a7c82 */ /* 0x000fe20008000000 */
[----:B------:R-:W-:-:S02]  /*1cf0*/  F2FP.F16.F32.PACK_AB R25, R27, R26 ;  /* 0x0000001a1b19723e */ /* 0x000fc400000000ff */
[----:B------:R-:W-:Y:S02]  /*1d00*/  LOP3.LUT R3, R3, 0x70, R4, 0xf8, !PT ;  /* 0x0000007003037812 */ /* 0x000fe400078ef804 */
[--C-:B------:R-:W-:Y:S02]  /*1d10*/  SHF.R.U32.HI R4, RZ, 0x5, R0.reuse ;  /* 0x00000005ff047819 */ /* 0x100fe40000011600 */
[----:B------:R-:W-:Y:S01]  /*1d20*/  LOP3.LUT R3, R3, 0x10, R0, 0x78, !PT ;  /* 0x0000001003037812 */ /* 0x000fe200078e7800 */
[----:B------:R-:W-:Y:S01]  /*1d30*/  IMAD.SHL.U32 R0, R0, 0x40, RZ ;  /* 0x0000004000007824 */ /* 0x000fe200078e00ff */
[----:B------:R-:W-:Y:S02]  /*1d40*/  R2UR UR5, R4 ;  /* 0x00000000040572ca */ /* 0x000fe400000e0000 */
[----:B------:R-:W-:Y:S02]  /*1d50*/  F2FP.F16.F32.PACK_AB R56, R57, R56 ;  /* 0x000000383938723e */ /* 0x000fe400000000ff */
[----:B------:R-:W-:-:S02]  /*1d60*/  LOP3.LUT R0, R3, 0x1800, R0, 0xf8, !PT ;  /* 0x0000180003007812 */ /* 0x000fc400078ef800 */
[----:B------:R-:W-:Y:S01]  /*1d70*/  ISETP.LT.U32.AND P0, PT, R2, 0x40, P0 ;  /* 0x000000400200780c */ /* 0x000fe20000701070 */
[----:B------:R-:W1:Y:S02]  /*1d80*/  @!P2 SYNCS.CCTL.IV [UR20+0xc000] ;  /* 0x00c00000ff00a9b1 */ /* 0x000e640008000014 */
[----:B-1----:R-:W-:Y:S01]  /*1d90*/  BAR.SYNC.DEFER_BLOCKING 0x0 ;  /* 0x0000000000007b1d */ /* 0x002fe20000010000 */
[C---:B------:R-:W-:Y:S01]  /*1da0*/  LOP3.LUT R3, R0.reuse, 0x20, RZ, 0x3c, !PT ;  /* 0x0000002000037812 */ /* 0x040fe200078e3cff */
[C---:B------:R-:W-:Y:S01]  /*1db0*/  VIADD R2, R0.reuse, UR20 ;  /* 0x0000001400027c36 */ /* 0x040fe20008000000 */
[----:B------:R-:W-:Y:S01]  /*1dc0*/  LOP3.LUT R4, R0, 0x40, RZ, 0x3c, !PT ;  /* 0x0000004000047812 */ /* 0x000fe200078e3cff */
[----:B------:R-:W-:Y:S01]  /*1dd0*/  ULOP3.LUT UR5, UR5, 0x1, URZ, 0xc0, !UPT ;  /* 0x0000000105057892 */ /* 0x000fe2000f8ec03f */
[----:B------:R-:W-:Y:S01]  /*1de0*/  F2FP.F16.F32.PACK_AB R26, R29, R28 ;  /* 0x0000001c1d1a723e */ /* 0x000fe200000000ff */
[----:B------:R-:W-:Y:S01]  /*1df0*/  VIADD R3, R3, UR20 ;  /* 0x0000001403037c36 */ /* 0x000fe20008000000 */
[----:B------:R-:W-:Y:S01]  /*1e00*/  F2FP.F16.F32.PACK_AB R27, R31, R30 ;  /* 0x0000001e1f1b723e */ /* 0x000fe200000000ff */
[----:B------:R-:W-:Y:S01]  /*1e10*/  VIADD R4, R4, UR20 ;  /* 0x0000001404047c36 */ /* 0x000fe20008000000 */
[----:B------:R-:W-:Y:S01]  /*1e20*/  F2FP.F16.F32.PACK_AB R32, R33, R32 ;  /* 0x000000202120723e */ /* 0x000fe200000000ff */
[----:B------:R-:W-:Y:S01]  /*1e30*/  ULEA UR9, UR5, UR11, 0x6 ;  /* 0x0000000b05097291 */ /* 0x000fe2000f8e303f */
[----:B------:R-:W-:Y:S01]  /*1e40*/  F2FP.F16.F32.PACK_AB R57, R59, R58 ;  /* 0x0000003a3b39723e */ /* 0x000fe200000000ff */
[----:B------:R-:W-:Y:S01]  /*1e50*/  ULEA UR8, UR5, UR20, 0xd ;  /* 0x0000001405087291 */ /* 0x000fe2000f8e683f */
[----:B------:R-:W-:Y:S01]  /*1e60*/  F2FP.F16.F32.PACK_AB R33, R35, R34 ;  /* 0x000000222321723e */ /* 0x000fe200000000ff */
[----:B------:R-:W-:Y:S01]  /*1e70*/  VOTEU.ANY UP0, P0 ;  /* 0x00000000003f7886 */ /* 0x000fe20000000100 */
[----:B------:R-:W-:Y:S01]  /*1e80*/  F2FP.F16.F32.PACK_AB R58, R61, R60 ;  /* 0x0000003c3d3a723e */ /* 0x000fe200000000ff */
[----:B------:R-:W-:Y:S01]  /*1e90*/  VOTEU.ANY UP1, P0 ;  /* 0x00000000003f7886 */ /* 0x000fe20000020100 */
[----:B------:R-:W-:-:S02]  /*1ea0*/  F2FP.F16.F32.PACK_AB R59, R63, R62 ;  /* 0x0000003e3f3b723e */ /* 0x000fc400000000ff */
[----:B------:R-:W-:Y:S01]  /*1eb0*/  F2FP.F16.F32.PACK_AB R64, R65, R64 ;  /* 0x000000404140723e */ /* 0x000fe200000000ff */
[----:B---3--:R-:W-:Y:S01]  /*1ec0*/  @UP0 UMOV UR6, UR26 ;  /* 0x0000001a00060c82 */ /* 0x008fe20008000000 */
[----:B------:R-:W-:Y:S01]  /*1ed0*/  LOP3.LUT R0, R0, 0x60, RZ, 0x3c, !PT ;  /* 0x0000006000007812 */ /* 0x000fe200078e3cff */
[----:B------:R-:W-:Y:S01]  /*1ee0*/  @UP0 UMOV UR7, UR27 ;  /* 0x0000001b00070c82 */ /* 0x000fe20008000000 */
[----:B------:R-:W-:Y:S01]  /*1ef0*/  F2FP.F16.F32.PACK_AB R34, R37, R36 ;  /* 0x000000242522723e */ /* 0x000fe200000000ff */
[----:B------:R-:W1:Y:S02]  /*1f00*/  @!P2 SYNCS.CCTL.IV [UR20+0xc008] ;  /* 0x00c00800ff00a9b1 */ /* 0x000e640008000014 */
[----:B-1----:R-:W-:Y:S01]  /*1f10*/  BAR.SYNC.DEFER_BLOCKING 0x0 ;  /* 0x0000000000007b1d */ /* 0x002fe20000010000 */
[----:B------:R-:W-:Y:S01]  /*1f20*/  F2FP.F16.F32.PACK_AB R35, R39, R38 ;  /* 0x000000262723723e */ /* 0x000fe200000000ff */
[----:B------:R-:W-:Y:S01]  /*1f30*/  VIADD R0, R0, UR20 ;  /* 0x0000001400007c36 */ /* 0x000fe20008000000 */
[----:B------:R-:W-:-:S02]  /*1f40*/  F2FP.F16.F32.PACK_AB R40, R41, R40 ;  /* 0x000000282928723e */ /* 0x000fc400000000ff */
[----:B------:R-:W-:Y:S02]  /*1f50*/  F2FP.F16.F32.PACK_AB R65, R67, R66 ;  /* 0x000000424341723e */ /* 0x000fe400000000ff */
[----:B------:R-:W-:Y:S02]  /*1f60*/  F2FP.F16.F32.PACK_AB R41, R43, R42 ;  /* 0x0000002a2b29723e */ /* 0x000fe400000000ff */
[----:B------:R-:W-:Y:S02]  /*1f70*/  F2FP.F16.F32.PACK_AB R66, R69, R68 ;  /* 0x000000444542723e */ /* 0x000fe400000000ff */
[----:B------:R-:W-:Y:S02]  /*1f80*/  F2FP.F16.F32.PACK_AB R67, R71, R70 ;  /* 0x000000464743723e */ /* 0x000fe400000000ff */
[----:B------:R-:W-:Y:S02]  /*1f90*/  F2FP.F16.F32.PACK_AB R72, R73, R72 ;  /* 0x000000484948723e */ /* 0x000fe400000000ff */
[----:B------:R-:W-:-:S02]  /*1fa0*/  F2FP.F16.F32.PACK_AB R42, R45, R44 ;  /* 0x0000002c2d2a723e */ /* 0x000fc400000000ff */
[----:B------:R-:W-:Y:S02]  /*1fb0*/  F2FP.F16.F32.PACK_AB R43, R47, R46 ;  /* 0x0000002e2f2b723e */ /* 0x000fe400000000ff */
[----:B------:R-:W-:Y:S02]  /*1fc0*/  F2FP.F16.F32.PACK_AB R48, R49, R48 ;  /* 0x000000303130723e */ /* 0x000fe400000000ff */
[----:B------:R-:W-:Y:S02]  /*1fd0*/  F2FP.F16.F32.PACK_AB R73, R75, R74 ;  /* 0x0000004a4b49723e */ /* 0x000fe400000000ff */
[----:B------:R-:W-:Y:S01]  /*1fe0*/  F2FP.F16.F32.PACK_AB R49, R51, R50 ;  /* 0x000000323331723e */ /* 0x000fe200000000ff */
[----:B------:R-:W1:Y:S02]  /*1ff0*/  @!P2 SYNCS.CCTL.IV [UR20+0xc010] ;  /* 0x00c01000ff00a9b1 */ /* 0x000e640008000014 */
[----:B-1----:R-:W-:Y:S01]  /*2000*/  BAR.SYNC.DEFER_BLOCKING 0x0 ;  /* 0x0000000000007b1d */ /* 0x002fe20000010000 */
[----:B------:R-:W-:-:S02]  /*2010*/  F2FP.F16.F32.PACK_AB R74, R77, R76 ;  /* 0x0000004c4d4a723e */ /* 0x000fc400000000ff */
[----:B------:R-:W-:Y:S02]  /*2020*/  F2FP.F16.F32.PACK_AB R75, R79, R78 ;  /* 0x0000004e4f4b723e */ /* 0x000fe400000000ff */
[----:B------:R-:W-:Y:S02]  /*2030*/  F2FP.F16.F32.PACK_AB R80, R81, R80 ;  /* 0x000000505150723e */ /* 0x000fe400000000ff */
[----:B------:R-:W-:Y:S02]  /*2040*/  F2FP.F16.F32.PACK_AB R50, R53, R52 ;  /* 0x000000343532723e */ /* 0x000fe400000000ff */
[----:B------:R-:W-:Y:S02]  /*2050*/  F2FP.F16.F32.PACK_AB R51, R55, R54 ;  /* 0x000000363733723e */ /* 0x000fe400000000ff */
[----:B------:R-:W-:Y:S02]  /*2060*/  F2FP.F16.F32.PACK_AB R81, R83, R82 ;  /* 0x000000525351723e */ /* 0x000fe400000000ff */
[----:B------:R-:W-:-:S02]  /*2070*/  F2FP.F16.F32.PACK_AB R82, R85, R84 ;  /* 0x000000545552723e */ /* 0x000fc400000000ff */
[----:B------:R-:W-:Y:S01]  /*2080*/  F2FP.F16.F32.PACK_AB R83, R87, R86 ;  /* 0x000000565753723e */ /* 0x000fe200000000ff */
[----:B------:R-:W1:Y:S02]  /*2090*/  @!P2 SYNCS.CCTL.IV [UR20+0xc018] ;  /* 0x00c01800ff00a9b1 */ /* 0x000e640008000014 */
[----:B-1----:R-:W-:Y:S04]  /*20a0*/  STSM.16.M88.4 [R2], R24 ;  /* 0x0000001802007844 */ /* 0x002fe80000000200 */
[----:B------:R-:W-:Y:S04]  /*20b0*/  STSM.16.M88.4 [R2+0x2000], R56 ;  /* 0x0020003802007844 */ /* 0x000fe80000000200 */
[----:B------:R-:W-:Y:S04]  /*20c0*/  STSM.16.M88.4 [R3], R32 ;  /* 0x0000002003007844 */ /* 0x000fe80000000200 */
[----:B------:R-:W-:Y:S04]  /*20d0*/  STSM.16.M88.4 [R3+0x2000], R64 ;  /* 0x0020004003007844 */ /* 0x000fe80000000200 */
[----:B------:R-:W-:Y:S04]  /*20e0*/  STSM.16.M88.4 [R4], R40 ;  /* 0x0000002804007844 */ /* 0x000fe80000000200 */
[----:B------:R-:W-:Y:S04]  /*20f0*/  STSM.16.M88.4 [R4+0x2000], R72 ;  /* 0x0020004804007844 */ /* 0x000fe80000000200 */
[----:B------:R-:W-:Y:S04]  /*2100*/  STSM.16.M88.4 [R0], R48 ;  /* 0x0000003000007844 */ /* 0x000fe80000000200 */
[----:B------:R-:W-:Y:S01]  /*2110*/  STSM.16.M88.4 [R0+0x2000], R80 ;  /* 0x0020005000007844 */ /* 0x000fe20000000200 */
[----:B------:R1:W-:Y:S06]  /*2120*/  MEMBAR.ALL.CTA ;  /* 0x0000000000007992 */ /* 0x0003ec0000008000 */
[----:B-1----:R-:W1:Y:S02]  /*2130*/  FENCE.VIEW.ASYNC.S ;  /* 0x00000000000073c6 */ /* 0x002e640000000000 */
[----:B-1----:R-:W-:Y:S06]  /*2140*/  BAR.SYNC.DEFER_BLOCKING 0x0 ;  /* 0x0000000000007b1d */ /* 0x002fec0000010000 */
[----:B------:R1:W-:Y:S01]  /*2150*/  @UP1 UTMASTG.2D [UR8], [UR6] ;  /* 0x00000008060013b5 */ /* 0x0003e20008008000 */
[----:B------:R0:W-:Y:S01]  /*2160*/  UTMACMDFLUSH ;  /* 0x00000000000079b7 */ /* 0x0001e20000000000 */
[----:B------:R-:W-:-:S04]  /*2170*/  DEPBAR.LE SB0, 0x0 ;  /* 0x000080000000791a */ /* 0x000fc80000000000 */
[----:B------:R-:W-:Y:S06]  /*2180*/  BAR.SYNC.DEFER_BLOCKING 0x0 ;  /* 0x0000000000007b1d */ /* 0x000fec0000010000 */
[----:B-1----:R-:W-:Y:S05]  /*2190*/  EXIT ;  /* 0x000000000000794d */ /* 0x002fea0003800000 */
.L_x_48:
[----:B------:R-:W1:Y:S02]  /*21a0*/  SYNCS.PHASECHK.TRANS64.TRYWAIT P0, [UR18+0xc000], R3 ;  /* 0x00c00003ff0075a7 */ /* 0x000e640008000152 */
[----:B-1----:R-:W-:Y:S05]  /*21b0*/  @!P0 BRA `(.L_x_48) ;  /* 0xfffffffc00f88947 */ /* 0x002fea000383ffff */
[----:B------:R-:W-:Y:S05]  /*21c0*/  BRA `(.L_x_50) ;  /* 0xfffffff8003c7947 */ /* 0x000fea000383ffff */
.L_x_51:
[----:B------:R-:W-:-:S00]  /*21d0*/  BRA `(.L_x_51) ;  /* 0xfffffffc00fc7947 */ /* 0x000fc0000383ffff */
[----:B------:R-:W-:-:S00]  /*21e0*/  NOP ;  /* 0x0000000000007918 */ /* 0x000fc00000000000 */
        /* <DEDUP_REMOVED lines=9> */
.L_x_52:


//--------------------- .nv.shared.gluon_wgmma    --------------------------
	.section	.nv.shared.gluon_wgmma,"aw",@nobits
	.sectionflags	@""
	.align	16
	.zero		1024


//--------------------- .nv.shared.reserved.0     --------------------------
	.section	.nv.shared.reserved.0,"aw",@nobits
	.weak		__nv_reservedSMEM_offset_0_alias
	.size		__nv_reservedSMEM_offset_0_alias, 0, 0
	.other		__nv_reservedSMEM_offset_0_alias,@"STO_CUDA_RESERVED_SHARED STV_DEFAULT"
__nv_reservedSMEM_offset_0_alias:
	.zero		0


//--------------------- .nv.constant0.gluon_wgmma --------------------------
	.section	.nv.constant0.gluon_wgmma,"a",@progbits
	.sectionflags	@""
	.align	4
.nv.constant0.gluon_wgmma:
	.zero		608


//--------------------- SYMBOLS --------------------------

	.type		.nv.reservedSmem.offset0,@object
	.size		.nv.reservedSmem.offset0,0x4
